//
// Generated by NVIDIA NVVM Compiler
//
// Compiler Build ID: CL-36424714
// Cuda compilation tools, release 13.0, V13.0.88
// Based on NVVM 20.0.0
//

.version 9.0
.target sm_100
.address_size 64

	// .globl	_Z16tc_int_bh_kerneliiiiiiiPdS_S_S_PiS0_S0_S_

.visible .entry _Z16tc_int_bh_kerneliiiiiiiPdS_S_S_PiS0_S0_S_(
	.param .u32 _Z16tc_int_bh_kerneliiiiiiiPdS_S_S_PiS0_S0_S__param_0,
	.param .u32 _Z16tc_int_bh_kerneliiiiiiiPdS_S_S_PiS0_S0_S__param_1,
	.param .u32 _Z16tc_int_bh_kerneliiiiiiiPdS_S_S_PiS0_S0_S__param_2,
	.param .u32 _Z16tc_int_bh_kerneliiiiiiiPdS_S_S_PiS0_S0_S__param_3,
	.param .u32 _Z16tc_int_bh_kerneliiiiiiiPdS_S_S_PiS0_S0_S__param_4,
	.param .u32 _Z16tc_int_bh_kerneliiiiiiiPdS_S_S_PiS0_S0_S__param_5,
	.param .u32 _Z16tc_int_bh_kerneliiiiiiiPdS_S_S_PiS0_S0_S__param_6,
	.param .u64 .ptr .align 1 _Z16tc_int_bh_kerneliiiiiiiPdS_S_S_PiS0_S0_S__param_7,
	.param .u64 .ptr .align 1 _Z16tc_int_bh_kerneliiiiiiiPdS_S_S_PiS0_S0_S__param_8,
	.param .u64 .ptr .align 1 _Z16tc_int_bh_kerneliiiiiiiPdS_S_S_PiS0_S0_S__param_9,
	.param .u64 .ptr .align 1 _Z16tc_int_bh_kerneliiiiiiiPdS_S_S_PiS0_S0_S__param_10,
	.param .u64 .ptr .align 1 _Z16tc_int_bh_kerneliiiiiiiPdS_S_S_PiS0_S0_S__param_11,
	.param .u64 .ptr .align 1 _Z16tc_int_bh_kerneliiiiiiiPdS_S_S_PiS0_S0_S__param_12,
	.param .u64 .ptr .align 1 _Z16tc_int_bh_kerneliiiiiiiPdS_S_S_PiS0_S0_S__param_13,
	.param .u64 .ptr .align 1 _Z16tc_int_bh_kerneliiiiiiiPdS_S_S_PiS0_S0_S__param_14
)
{
	.reg .pred 	%p<88>;
	.reg .b32 	%r<89>;
	.reg .b64 	%rd<68>;
	.reg .b64 	%fd<210>;

	ld.param.u32 	%r31, [_Z16tc_int_bh_kerneliiiiiiiPdS_S_S_PiS0_S0_S__param_1];
	ld.param.u32 	%r32, [_Z16tc_int_bh_kerneliiiiiiiPdS_S_S_PiS0_S0_S__param_2];
	ld.param.u32 	%r33, [_Z16tc_int_bh_kerneliiiiiiiPdS_S_S_PiS0_S0_S__param_4];
	ld.param.u64 	%rd23, [_Z16tc_int_bh_kerneliiiiiiiPdS_S_S_PiS0_S0_S__param_9];
	ld.param.u64 	%rd24, [_Z16tc_int_bh_kerneliiiiiiiPdS_S_S_PiS0_S0_S__param_10];
	ld.param.u64 	%rd25, [_Z16tc_int_bh_kerneliiiiiiiPdS_S_S_PiS0_S0_S__param_11];
	ld.param.u64 	%rd27, [_Z16tc_int_bh_kerneliiiiiiiPdS_S_S_PiS0_S0_S__param_13];
	ld.param.u64 	%rd28, [_Z16tc_int_bh_kerneliiiiiiiPdS_S_S_PiS0_S0_S__param_14];
	cvta.to.global.u64 	%rd1, %rd28;
	mov.u32 	%r36, %ctaid.x;
	mov.u32 	%r1, %ntid.x;
	mov.u32 	%r37, %tid.x;
	mad.lo.s32 	%r85, %r36, %r1, %r37;
	mul.lo.s32 	%r3, %r33, %r32;
	setp.ge.s32 	%p1, %r85, %r31;
	@%p1 bra 	$L__BB0_112;
	ld.param.u32 	%r76, [_Z16tc_int_bh_kerneliiiiiiiPdS_S_S_PiS0_S0_S__param_5];
	mov.u32 	%r38, %ctaid.y;
	mov.u32 	%r39, %ntid.y;
	mov.u32 	%r40, %tid.y;
	mad.lo.s32 	%r4, %r38, %r39, %r40;
	setp.gt.s32 	%p2, %r76, 0;
	mov.u32 	%r41, %nctaid.y;
	mul.lo.s32 	%r5, %r39, %r41;
	mov.u32 	%r42, %nctaid.x;
	mul.lo.s32 	%r6, %r1, %r42;
	@%p2 bra 	$L__BB0_2;
	bra.uni 	$L__BB0_108;
$L__BB0_2:
	ld.param.u32 	%r78, [_Z16tc_int_bh_kerneliiiiiiiPdS_S_S_PiS0_S0_S__param_6];
	setp.gt.s32 	%p6, %r78, 0;
	@%p6 bra 	$L__BB0_3;
	bra.uni 	$L__BB0_104;
$L__BB0_3:
	ld.param.u32 	%r79, [_Z16tc_int_bh_kerneliiiiiiiPdS_S_S_PiS0_S0_S__param_6];
	neg.s32 	%r7, %r79;
	cvta.to.global.u64 	%rd2, %rd23;
	cvta.to.global.u64 	%rd3, %rd24;
	cvta.to.global.u64 	%rd4, %rd25;
	cvta.to.global.u64 	%rd5, %rd27;
	mad.lo.s32 	%r9, %r38, %r39, %r40;
$L__BB0_4:
	ld.param.u64 	%rd60, [_Z16tc_int_bh_kerneliiiiiiiPdS_S_S_PiS0_S0_S__param_7];
	ld.param.u32 	%r73, [_Z16tc_int_bh_kerneliiiiiiiPdS_S_S_PiS0_S0_S__param_4];
	ld.param.u32 	%r61, [_Z16tc_int_bh_kerneliiiiiiiPdS_S_S_PiS0_S0_S__param_0];
	setp.ge.s32 	%p10, %r9, %r73;
	add.s32 	%r48, %r85, %r61;
	mul.lo.s32 	%r49, %r48, 3;
	cvta.to.global.u64 	%rd43, %rd60;
	mul.wide.s32 	%rd44, %r49, 8;
	add.s64 	%rd45, %rd43, %rd44;
	ld.global.f64 	%fd3, [%rd45];
	ld.global.f64 	%fd4, [%rd45+8];
	ld.global.f64 	%fd5, [%rd45+16];
	mov.u32 	%r82, %r9;
	@%p10 bra 	$L__BB0_5;
	bra.uni 	$L__BB0_6;
$L__BB0_5:
	ld.param.u32 	%r64, [_Z16tc_int_bh_kerneliiiiiiiPdS_S_S_PiS0_S0_S__param_1];
	mov.u32 	%r59, %ntid.x;
	mov.u32 	%r60, %nctaid.x;
	mad.lo.s32 	%r85, %r59, %r60, %r85;
	setp.lt.s32 	%p87, %r85, %r64;
	@%p87 bra 	$L__BB0_4;
	bra.uni 	$L__BB0_112;
$L__BB0_6:
	ld.param.u64 	%rd63, [_Z16tc_int_bh_kerneliiiiiiiPdS_S_S_PiS0_S0_S__param_14];
	ld.param.u64 	%rd61, [_Z16tc_int_bh_kerneliiiiiiiPdS_S_S_PiS0_S0_S__param_8];
	ld.param.u32 	%r74, [_Z16tc_int_bh_kerneliiiiiiiPdS_S_S_PiS0_S0_S__param_4];
	ld.param.u32 	%r65, [_Z16tc_int_bh_kerneliiiiiiiPdS_S_S_PiS0_S0_S__param_2];
	mad.lo.s32 	%r50, %r85, %r74, %r82;
	cvta.to.global.u64 	%rd46, %rd63;
	mul.wide.s32 	%rd47, %r50, 8;
	add.s64 	%rd6, %rd46, %rd47;
	mov.b64 	%rd48, 0;
	st.global.u64 	[%rd6], %rd48;
	mul.lo.s32 	%r51, %r74, %r65;
	mul.wide.s32 	%rd49, %r51, 8;
	add.s64 	%rd7, %rd6, %rd49;
	st.global.u64 	[%rd7], %rd48;
	add.s64 	%rd8, %rd7, %rd49;
	st.global.u64 	[%rd8], %rd48;
	mul.lo.s32 	%r52, %r82, 3;
	cvta.to.global.u64 	%rd50, %rd61;
	mul.wide.s32 	%rd51, %r52, 8;
	add.s64 	%rd52, %rd50, %rd51;
	ld.global.f64 	%fd10, [%rd52];
	ld.global.f64 	%fd11, [%rd52+8];
	ld.global.f64 	%fd12, [%rd52+16];
	sub.f64 	%fd13, %fd3, %fd10;
	sub.f64 	%fd14, %fd4, %fd11;
	sub.f64 	%fd15, %fd5, %fd12;
	mul.f64 	%fd111, %fd14, %fd14;
	fma.rn.f64 	%fd112, %fd13, %fd13, %fd111;
	fma.rn.f64 	%fd16, %fd15, %fd15, %fd112;
	setp.leu.f64 	%p11, %fd16, 0d3CD203AF9EE75616;
	mov.f64 	%fd181, 0d0000000000000000;
	mov.f64 	%fd182, %fd181;
	mov.f64 	%fd183, %fd181;
	mov.f64 	%fd184, %fd181;
	@%p11 bra 	$L__BB0_8;
	sqrt.rn.f64 	%fd113, %fd16;
	add.f64 	%fd114, %fd113, 0d3FF0000000000000;
	rcp.rn.f64 	%fd115, %fd114;
	mul.f64 	%fd181, %fd113, %fd115;
	mul.f64 	%fd116, %fd115, %fd115;
	div.rn.f64 	%fd117, %fd116, %fd113;
	mul.f64 	%fd182, %fd13, %fd117;
	mul.f64 	%fd183, %fd14, %fd117;
	mul.f64 	%fd184, %fd15, %fd117;
$L__BB0_8:
	mul.f64 	%fd25, %fd181, %fd181;
	mul.f64 	%fd26, %fd181, %fd25;
	mul.f64 	%fd119, %fd26, %fd26;
	mul.f64 	%fd27, %fd26, %fd119;
	mul.f64 	%fd28, %fd25, %fd25;
	mul.f64 	%fd29, %fd25, %fd28;
	mov.b32 	%r83, 0;
	mov.f64 	%fd207, 0d0000000000000000;
$L__BB0_9:
	mul.lo.s32 	%r54, %r83, 3;
	mul.wide.u32 	%rd53, %r54, 8;
	add.s64 	%rd54, %rd2, %rd53;
	ld.global.f64 	%fd33, [%rd54];
	ld.global.f64 	%fd34, [%rd54+8];
	ld.global.f64 	%fd35, [%rd54+16];
	sub.f64 	%fd36, %fd3, %fd33;
	sub.f64 	%fd37, %fd4, %fd34;
	sub.f64 	%fd38, %fd5, %fd35;
	mul.f64 	%fd121, %fd37, %fd37;
	fma.rn.f64 	%fd122, %fd36, %fd36, %fd121;
	fma.rn.f64 	%fd39, %fd38, %fd38, %fd122;
	setp.leu.f64 	%p12, %fd39, 0d3CD203AF9EE75616;
	mov.f64 	%fd188, 0d0000000000000000;
	mov.f64 	%fd189, %fd188;
	mov.f64 	%fd190, %fd188;
	mov.f64 	%fd191, %fd188;
	@%p12 bra 	$L__BB0_11;
	sqrt.rn.f64 	%fd123, %fd39;
	add.f64 	%fd124, %fd123, 0d3FF0000000000000;
	rcp.rn.f64 	%fd125, %fd124;
	mul.f64 	%fd188, %fd123, %fd125;
	mul.f64 	%fd126, %fd125, %fd125;
	div.rn.f64 	%fd127, %fd126, %fd123;
	mul.f64 	%fd189, %fd36, %fd127;
	mul.f64 	%fd190, %fd37, %fd127;
	mul.f64 	%fd191, %fd38, %fd127;
$L__BB0_11:
	sub.f64 	%fd129, %fd10, %fd33;
	sub.f64 	%fd130, %fd11, %fd34;
	sub.f64 	%fd131, %fd12, %fd35;
	mul.f64 	%fd132, %fd130, %fd130;
	fma.rn.f64 	%fd133, %fd129, %fd129, %fd132;
	fma.rn.f64 	%fd48, %fd131, %fd131, %fd133;
	setp.leu.f64 	%p13, %fd48, 0d3CD203AF9EE75616;
	mov.f64 	%fd192, 0d0000000000000000;
	@%p13 bra 	$L__BB0_13;
	sqrt.rn.f64 	%fd134, %fd48;
	add.f64 	%fd135, %fd134, 0d3FF0000000000000;
	div.rn.f64 	%fd192, %fd134, %fd135;
$L__BB0_13:
	ld.param.u64 	%rd62, [_Z16tc_int_bh_kerneliiiiiiiPdS_S_S_PiS0_S0_S__param_12];
	ld.param.u32 	%r80, [_Z16tc_int_bh_kerneliiiiiiiPdS_S_S_PiS0_S0_S__param_6];
	mul.lo.s32 	%r55, %r83, %r80;
	mul.f64 	%fd51, %fd188, %fd188;
	mul.f64 	%fd52, %fd188, %fd51;
	mul.f64 	%fd136, %fd52, %fd52;
	mul.f64 	%fd53, %fd52, %fd136;
	mul.f64 	%fd54, %fd51, %fd51;
	mul.f64 	%fd55, %fd54, %fd54;
	mul.f64 	%fd56, %fd54, %fd52;
	mul.f64 	%fd57, %fd51, %fd54;
	mul.f64 	%fd58, %fd51, %fd52;
	mul.f64 	%fd59, %fd54, %fd57;
	mul.f64 	%fd60, %fd192, %fd192;
	mul.f64 	%fd61, %fd60, %fd60;
	mul.f64 	%fd62, %fd61, %fd61;
	mul.f64 	%fd63, %fd192, %fd60;
	mul.f64 	%fd64, %fd61, %fd63;
	mul.f64 	%fd65, %fd60, %fd61;
	mul.f64 	%fd66, %fd60, %fd63;
	mul.f64 	%fd67, %fd61, %fd65;
	mul.f64 	%fd137, %fd63, %fd63;
	mul.f64 	%fd68, %fd63, %fd137;
	mul.wide.u32 	%rd55, %r55, 4;
	add.s64 	%rd67, %rd5, %rd55;
	cvta.to.global.u64 	%rd56, %rd62;
	add.s64 	%rd66, %rd56, %rd55;
	add.s64 	%rd65, %rd4, %rd55;
	mul.wide.u32 	%rd57, %r55, 8;
	add.s64 	%rd64, %rd3, %rd57;
	mov.u32 	%r84, %r7;
$L__BB0_14:
	ld.global.f64 	%fd72, [%rd64];
	abs.f64 	%fd138, %fd72;
	setp.lt.f64 	%p14, %fd138, 0d3DDB7CDFD9D7BDBB;
	@%p14 bra 	$L__BB0_101;
	ld.global.u32 	%r14, [%rd65];
	ld.global.u32 	%r15, [%rd66];
	ld.global.u32 	%r16, [%rd67];
	setp.eq.s32 	%p15, %r14, %r15;
	mul.f64 	%fd140, %fd72, 0d3FE0000000000000;
	selp.f64 	%fd73, %fd140, %fd72, %p15;
	setp.lt.s32 	%p16, %r14, 1;
	mov.f64 	%fd198, 0d3FF0000000000000;
	mov.f64 	%fd199, %fd198;
	@%p16 bra 	$L__BB0_47;
	mov.f64 	%fd197, 0d3FF0000000000000;
	setp.gt.s32 	%p17, %r14, 6;
	@%p17 bra 	$L__BB0_23;
	setp.gt.s32 	%p24, %r14, 3;
	@%p24 bra 	$L__BB0_20;
	setp.eq.s32 	%p28, %r14, 1;
	@%p28 bra 	$L__BB0_30;
	setp.eq.s32 	%p29, %r14, 3;
	mov.f64 	%fd197, %fd51;
	@%p29 bra 	$L__BB0_30;
	bra.uni 	$L__BB0_29;
$L__BB0_20:
	setp.eq.s32 	%p25, %r14, 4;
	mov.f64 	%fd197, %fd52;
	@%p25 bra 	$L__BB0_30;
	setp.eq.s32 	%p26, %r14, 5;
	mov.f64 	%fd197, %fd54;
	@%p26 bra 	$L__BB0_30;
	setp.eq.s32 	%p27, %r14, 6;
	mov.f64 	%fd197, %fd58;
	@%p27 bra 	$L__BB0_30;
	bra.uni 	$L__BB0_29;
$L__BB0_23:
	setp.gt.s32 	%p18, %r14, 8;
	@%p18 bra 	$L__BB0_26;
	setp.eq.s32 	%p22, %r14, 7;
	mov.f64 	%fd197, %fd57;
	@%p22 bra 	$L__BB0_30;
	setp.eq.s32 	%p23, %r14, 8;
	mov.f64 	%fd197, %fd56;
	@%p23 bra 	$L__BB0_30;
	bra.uni 	$L__BB0_29;
$L__BB0_26:
	setp.eq.s32 	%p19, %r14, 9;
	mov.f64 	%fd197, %fd55;
	@%p19 bra 	$L__BB0_30;
	setp.eq.s32 	%p20, %r14, 11;
	mov.f64 	%fd197, %fd59;
	@%p20 bra 	$L__BB0_30;
	setp.ne.s32 	%p21, %r14, 10;
	mov.f64 	%fd197, %fd53;
	@%p21 bra 	$L__BB0_29;
	bra.uni 	$L__BB0_30;
$L__BB0_29:
	mov.f64 	%fd197, %fd188;
$L__BB0_30:
	mul.f64 	%fd198, %fd188, %fd197;
	setp.gt.s32 	%p30, %r14, 5;
	@%p30 bra 	$L__BB0_38;
	setp.gt.s32 	%p37, %r14, 3;
	@%p37 bra 	$L__BB0_35;
	setp.eq.s32 	%p40, %r14, 2;
	mov.f64 	%fd199, %fd60;
	@%p40 bra 	$L__BB0_47;
	setp.eq.s32 	%p41, %r14, 3;
	mov.f64 	%fd199, %fd192;
	@%p41 bra 	$L__BB0_34;
	bra.uni 	$L__BB0_47;
$L__BB0_34:
	mov.f64 	%fd199, %fd63;
	bra.uni 	$L__BB0_47;
$L__BB0_35:
	setp.eq.s32 	%p38, %r14, 4;
	mov.f64 	%fd199, %fd61;
	@%p38 bra 	$L__BB0_47;
	setp.eq.s32 	%p39, %r14, 5;
	mov.f64 	%fd199, %fd192;
	@%p39 bra 	$L__BB0_37;
	bra.uni 	$L__BB0_47;
$L__BB0_37:
	mov.f64 	%fd199, %fd66;
	bra.uni 	$L__BB0_47;
$L__BB0_38:
	setp.gt.s32 	%p31, %r14, 7;
	@%p31 bra 	$L__BB0_42;
	setp.eq.s32 	%p35, %r14, 6;
	mov.f64 	%fd199, %fd65;
	@%p35 bra 	$L__BB0_47;
	setp.eq.s32 	%p36, %r14, 7;
	mov.f64 	%fd199, %fd192;
	@%p36 bra 	$L__BB0_41;
	bra.uni 	$L__BB0_47;
$L__BB0_41:
	mov.f64 	%fd199, %fd64;
	bra.uni 	$L__BB0_47;
$L__BB0_42:
	setp.eq.s32 	%p32, %r14, 10;
	mov.f64 	%fd199, %fd67;
	@%p32 bra 	$L__BB0_47;
	setp.eq.s32 	%p33, %r14, 9;
	@%p33 bra 	$L__BB0_46;
	setp.ne.s32 	%p34, %r14, 8;
	mov.f64 	%fd199, %fd192;
	@%p34 bra 	$L__BB0_47;
	mov.f64 	%fd199, %fd62;
	bra.uni 	$L__BB0_47;
$L__BB0_46:
	mov.f64 	%fd199, %fd68;
$L__BB0_47:
	setp.lt.s32 	%p42, %r15, 1;
	mov.f64 	%fd202, 0d3FF0000000000000;
	mov.f64 	%fd203, %fd202;
	@%p42 bra 	$L__BB0_79;
	mov.f64 	%fd201, 0d3FF0000000000000;
	setp.gt.s32 	%p43, %r15, 6;
	@%p43 bra 	$L__BB0_55;
	setp.gt.s32 	%p50, %r15, 3;
	@%p50 bra 	$L__BB0_52;
	setp.eq.s32 	%p54, %r15, 1;
	@%p54 bra 	$L__BB0_62;
	setp.eq.s32 	%p55, %r15, 3;
	mov.f64 	%fd201, %fd51;
	@%p55 bra 	$L__BB0_62;
	bra.uni 	$L__BB0_61;
$L__BB0_52:
	setp.eq.s32 	%p51, %r15, 4;
	mov.f64 	%fd201, %fd52;
	@%p51 bra 	$L__BB0_62;
	setp.eq.s32 	%p52, %r15, 5;
	mov.f64 	%fd201, %fd54;
	@%p52 bra 	$L__BB0_62;
	setp.eq.s32 	%p53, %r15, 6;
	mov.f64 	%fd201, %fd58;
	@%p53 bra 	$L__BB0_62;
	bra.uni 	$L__BB0_61;
$L__BB0_55:
	setp.gt.s32 	%p44, %r15, 8;
	@%p44 bra 	$L__BB0_58;
	setp.eq.s32 	%p48, %r15, 7;
	mov.f64 	%fd201, %fd57;
	@%p48 bra 	$L__BB0_62;
	setp.eq.s32 	%p49, %r15, 8;
	mov.f64 	%fd201, %fd56;
	@%p49 bra 	$L__BB0_62;
	bra.uni 	$L__BB0_61;
$L__BB0_58:
	setp.eq.s32 	%p45, %r15, 9;
	mov.f64 	%fd201, %fd55;
	@%p45 bra 	$L__BB0_62;
	setp.eq.s32 	%p46, %r15, 11;
	mov.f64 	%fd201, %fd59;
	@%p46 bra 	$L__BB0_62;
	setp.ne.s32 	%p47, %r15, 10;
	mov.f64 	%fd201, %fd53;
	@%p47 bra 	$L__BB0_61;
	bra.uni 	$L__BB0_62;
$L__BB0_61:
	mov.f64 	%fd201, %fd188;
$L__BB0_62:
	mul.f64 	%fd202, %fd188, %fd201;
	setp.gt.s32 	%p56, %r15, 5;
	@%p56 bra 	$L__BB0_70;
	setp.gt.s32 	%p63, %r15, 3;
	@%p63 bra 	$L__BB0_67;
	setp.eq.s32 	%p66, %r15, 2;
	mov.f64 	%fd203, %fd60;
	@%p66 bra 	$L__BB0_79;
	setp.eq.s32 	%p67, %r15, 3;
	mov.f64 	%fd203, %fd192;
	@%p67 bra 	$L__BB0_66;
	bra.uni 	$L__BB0_79;
$L__BB0_66:
	mov.f64 	%fd203, %fd63;
	bra.uni 	$L__BB0_79;
$L__BB0_67:
	setp.eq.s32 	%p64, %r15, 4;
	mov.f64 	%fd203, %fd61;
	@%p64 bra 	$L__BB0_79;
	setp.eq.s32 	%p65, %r15, 5;
	mov.f64 	%fd203, %fd192;
	@%p65 bra 	$L__BB0_69;
	bra.uni 	$L__BB0_79;
$L__BB0_69:
	mov.f64 	%fd203, %fd66;
	bra.uni 	$L__BB0_79;
$L__BB0_70:
	setp.gt.s32 	%p57, %r15, 7;
	@%p57 bra 	$L__BB0_74;
	setp.eq.s32 	%p61, %r15, 6;
	mov.f64 	%fd203, %fd65;
	@%p61 bra 	$L__BB0_79;
	setp.eq.s32 	%p62, %r15, 7;
	mov.f64 	%fd203, %fd192;
	@%p62 bra 	$L__BB0_73;
	bra.uni 	$L__BB0_79;
$L__BB0_73:
	mov.f64 	%fd203, %fd64;
	bra.uni 	$L__BB0_79;
$L__BB0_74:
	setp.eq.s32 	%p58, %r15, 10;
	mov.f64 	%fd203, %fd67;
	@%p58 bra 	$L__BB0_79;
	setp.eq.s32 	%p59, %r15, 9;
	@%p59 bra 	$L__BB0_78;
	setp.ne.s32 	%p60, %r15, 8;
	mov.f64 	%fd203, %fd192;
	@%p60 bra 	$L__BB0_79;
	mov.f64 	%fd203, %fd62;
	bra.uni 	$L__BB0_79;
$L__BB0_78:
	mov.f64 	%fd203, %fd68;
$L__BB0_79:
	setp.gt.s32 	%p68, %r15, 0;
	setp.gt.s32 	%p69, %r14, 0;
	cvt.rn.f64.u32 	%fd144, %r14;
	mul.f64 	%fd145, %fd197, %fd144;
	fma.rn.f64 	%fd146, %fd145, %fd203, 0d0000000000000000;
	selp.f64 	%fd147, %fd146, 0d0000000000000000, %p69;
	cvt.rn.f64.u32 	%fd148, %r15;
	mul.f64 	%fd149, %fd201, %fd148;
	fma.rn.f64 	%fd150, %fd199, %fd149, %fd147;
	selp.f64 	%fd84, %fd150, %fd147, %p68;
	setp.gt.s32 	%p70, %r16, 0;
	@%p70 bra 	$L__BB0_81;
	mul.f64 	%fd205, %fd73, %fd84;
	mov.f64 	%fd206, 0d0000000000000000;
	bra.uni 	$L__BB0_100;
$L__BB0_81:
	mov.f64 	%fd204, 0d3FF0000000000000;
	setp.gt.s32 	%p71, %r16, 6;
	@%p71 bra 	$L__BB0_89;
	setp.gt.s32 	%p78, %r16, 3;
	@%p78 bra 	$L__BB0_85;
	setp.eq.s32 	%p82, %r16, 1;
	@%p82 bra 	$L__BB0_99;
	setp.eq.s32 	%p83, %r16, 3;
	mov.f64 	%fd204, %fd25;
	@%p83 bra 	$L__BB0_99;
	bra.uni 	$L__BB0_96;
$L__BB0_85:
	setp.eq.s32 	%p79, %r16, 4;
	mov.f64 	%fd204, %fd26;
	@%p79 bra 	$L__BB0_99;
	setp.eq.s32 	%p80, %r16, 5;
	mov.f64 	%fd204, %fd28;
	@%p80 bra 	$L__BB0_99;
	setp.eq.s32 	%p81, %r16, 6;
	@%p81 bra 	$L__BB0_88;
	bra.uni 	$L__BB0_96;
$L__BB0_88:
	mul.f64 	%fd204, %fd25, %fd26;
	bra.uni 	$L__BB0_99;
$L__BB0_89:
	setp.gt.s32 	%p72, %r16, 8;
	@%p72 bra 	$L__BB0_93;
	setp.eq.s32 	%p76, %r16, 7;
	mov.f64 	%fd204, %fd29;
	@%p76 bra 	$L__BB0_99;
	setp.eq.s32 	%p77, %r16, 8;
	@%p77 bra 	$L__BB0_92;
	bra.uni 	$L__BB0_96;
$L__BB0_92:
	mul.f64 	%fd204, %fd28, %fd26;
	bra.uni 	$L__BB0_99;
$L__BB0_93:
	setp.eq.s32 	%p73, %r16, 9;
	@%p73 bra 	$L__BB0_97;
	setp.eq.s32 	%p74, %r16, 11;
	@%p74 bra 	$L__BB0_98;
	setp.ne.s32 	%p75, %r16, 10;
	mov.f64 	%fd204, %fd27;
	@%p75 bra 	$L__BB0_96;
	bra.uni 	$L__BB0_99;
$L__BB0_96:
	mov.f64 	%fd204, %fd181;
	bra.uni 	$L__BB0_99;
$L__BB0_97:
	mul.f64 	%fd204, %fd28, %fd28;
	bra.uni 	$L__BB0_99;
$L__BB0_98:
	mul.f64 	%fd204, %fd28, %fd29;
$L__BB0_99:
	mul.f64 	%fd153, %fd181, %fd204;
	cvt.rn.f64.u32 	%fd154, %r16;
	mul.f64 	%fd155, %fd73, %fd154;
	mul.f64 	%fd156, %fd155, %fd204;
	mul.f64 	%fd157, %fd198, %fd203;
	fma.rn.f64 	%fd158, %fd199, %fd202, %fd157;
	mul.f64 	%fd206, %fd158, %fd156;
	mul.f64 	%fd159, %fd73, %fd84;
	mul.f64 	%fd205, %fd159, %fd153;
$L__BB0_100:
	mul.f64 	%fd160, %fd182, %fd206;
	fma.rn.f64 	%fd161, %fd189, %fd205, %fd160;
	ld.global.f64 	%fd162, [%rd6];
	add.f64 	%fd163, %fd162, %fd161;
	st.global.f64 	[%rd6], %fd163;
	mul.f64 	%fd164, %fd183, %fd206;
	fma.rn.f64 	%fd165, %fd190, %fd205, %fd164;
	ld.global.f64 	%fd166, [%rd7];
	add.f64 	%fd167, %fd165, %fd166;
	st.global.f64 	[%rd7], %fd167;
	mul.f64 	%fd168, %fd184, %fd206;
	fma.rn.f64 	%fd169, %fd191, %fd205, %fd168;
	ld.global.f64 	%fd170, [%rd8];
	add.f64 	%fd207, %fd169, %fd170;
	st.global.f64 	[%rd8], %fd207;
$L__BB0_101:
	add.s32 	%r84, %r84, 1;
	setp.ne.s32 	%p84, %r84, 0;
	add.s64 	%rd67, %rd67, 4;
	add.s64 	%rd66, %rd66, 4;
	add.s64 	%rd65, %rd65, 4;
	add.s64 	%rd64, %rd64, 8;
	@%p84 bra 	$L__BB0_14;
	ld.param.u32 	%r77, [_Z16tc_int_bh_kerneliiiiiiiPdS_S_S_PiS0_S0_S__param_5];
	add.s32 	%r83, %r83, 1;
	setp.ne.s32 	%p85, %r83, %r77;
	@%p85 bra 	$L__BB0_9;
	ld.param.u32 	%r75, [_Z16tc_int_bh_kerneliiiiiiiPdS_S_S_PiS0_S0_S__param_4];
	ld.param.u32 	%r66, [_Z16tc_int_bh_kerneliiiiiiiPdS_S_S_PiS0_S0_S__param_2];
	ld.global.f64 	%fd171, [%rd6];
	ld.global.f64 	%fd172, [%rd7];
	mul.f64 	%fd173, %fd172, %fd172;
	fma.rn.f64 	%fd174, %fd171, %fd171, %fd173;
	fma.rn.f64 	%fd175, %fd207, %fd207, %fd174;
	mul.f64 	%fd176, %fd175, 0dBFE0000000000000;
	mul.lo.s32 	%r56, %r75, %r66;
	mul.wide.s32 	%rd58, %r56, 8;
	add.s64 	%rd59, %rd8, %rd58;
	st.global.f64 	[%rd59], %fd176;
	mov.u32 	%r57, %ntid.y;
	mov.u32 	%r58, %nctaid.y;
	mad.lo.s32 	%r82, %r57, %r58, %r82;
	setp.lt.s32 	%p86, %r82, %r75;
	@%p86 bra 	$L__BB0_6;
	bra.uni 	$L__BB0_5;
$L__BB0_104:
	ld.param.u32 	%r70, [_Z16tc_int_bh_kerneliiiiiiiPdS_S_S_PiS0_S0_S__param_4];
	setp.ge.s32 	%p7, %r4, %r70;
	@%p7 bra 	$L__BB0_107;
	ld.param.u32 	%r71, [_Z16tc_int_bh_kerneliiiiiiiPdS_S_S_PiS0_S0_S__param_4];
	mul.lo.s32 	%r21, %r85, %r71;
	mov.u32 	%r86, %r4;
$L__BB0_106:
	ld.param.u32 	%r72, [_Z16tc_int_bh_kerneliiiiiiiPdS_S_S_PiS0_S0_S__param_4];
	add.s32 	%r44, %r86, %r21;
	mul.wide.s32 	%rd36, %r44, 8;
	add.s64 	%rd37, %rd1, %rd36;
	mov.b64 	%rd38, 0;
	st.global.u64 	[%rd37], %rd38;
	mul.wide.s32 	%rd39, %r3, 8;
	add.s64 	%rd40, %rd37, %rd39;
	st.global.u64 	[%rd40], %rd38;
	add.s64 	%rd41, %rd40, %rd39;
	st.global.u64 	[%rd41], %rd38;
	ld.global.f64 	%fd104, [%rd37];
	ld.global.f64 	%fd105, [%rd40];
	mul.f64 	%fd106, %fd105, %fd105;
	fma.rn.f64 	%fd107, %fd104, %fd104, %fd106;
	mul.f64 	%fd108, %fd107, 0dBFE0000000000000;
	add.s64 	%rd42, %rd41, %rd39;
	st.global.f64 	[%rd42], %fd108;
	add.s32 	%r86, %r86, %r5;
	setp.lt.s32 	%p8, %r86, %r72;
	@%p8 bra 	$L__BB0_106;
$L__BB0_107:
	ld.param.u32 	%r63, [_Z16tc_int_bh_kerneliiiiiiiPdS_S_S_PiS0_S0_S__param_1];
	add.s32 	%r85, %r85, %r6;
	setp.lt.s32 	%p9, %r85, %r63;
	@%p9 bra 	$L__BB0_104;
	bra.uni 	$L__BB0_112;
$L__BB0_108:
	ld.param.u32 	%r67, [_Z16tc_int_bh_kerneliiiiiiiPdS_S_S_PiS0_S0_S__param_4];
	setp.ge.s32 	%p3, %r4, %r67;
	@%p3 bra 	$L__BB0_111;
	ld.param.u32 	%r68, [_Z16tc_int_bh_kerneliiiiiiiPdS_S_S_PiS0_S0_S__param_4];
	mul.lo.s32 	%r26, %r85, %r68;
	mov.u32 	%r88, %r4;
$L__BB0_110:
	ld.param.u32 	%r69, [_Z16tc_int_bh_kerneliiiiiiiPdS_S_S_PiS0_S0_S__param_4];
	add.s32 	%r43, %r88, %r26;
	mul.wide.s32 	%rd29, %r43, 8;
	add.s64 	%rd30, %rd1, %rd29;
	mov.b64 	%rd31, 0;
	st.global.u64 	[%rd30], %rd31;
	mul.wide.s32 	%rd32, %r3, 8;
	add.s64 	%rd33, %rd30, %rd32;
	st.global.u64 	[%rd33], %rd31;
	add.s64 	%rd34, %rd33, %rd32;
	st.global.u64 	[%rd34], %rd31;
	ld.global.f64 	%fd99, [%rd30];
	ld.global.f64 	%fd100, [%rd33];
	mul.f64 	%fd101, %fd100, %fd100;
	fma.rn.f64 	%fd102, %fd99, %fd99, %fd101;
	mul.f64 	%fd103, %fd102, 0dBFE0000000000000;
	add.s64 	%rd35, %rd34, %rd32;
	st.global.f64 	[%rd35], %fd103;
	add.s32 	%r88, %r88, %r5;
	setp.lt.s32 	%p4, %r88, %r69;
	@%p4 bra 	$L__BB0_110;
$L__BB0_111:
	ld.param.u32 	%r62, [_Z16tc_int_bh_kerneliiiiiiiPdS_S_S_PiS0_S0_S__param_1];
	add.s32 	%r85, %r85, %r6;
	setp.lt.s32 	%p5, %r85, %r62;
	@%p5 bra 	$L__BB0_108;
$L__BB0_112:
	ret;

}


// ===== COMPILED SASS (sm_100) =====

	.target	sm_100

	.elftype	@"ET_EXEC"


//--------------------- .note.nv.tkinfo           --------------------------
	.section	.note.nv.tkinfo,"",@"SHT_NOTE"
	.sectionflags	@"SHF_NOTE_NV_TKINFO"
	.tkinfo
        /*0018*/ 	.word	0x00000002
        /*0030*/ 	.string	""
        /*0030*/ 	.string	"ptxas"
        /*0030*/ 	.string	"Cuda compilation tools, release 13.0, V13.0.88"
        /*0030*/ 	.string	"Build cuda_13.0.r13.0/compiler.36424714_0"
        /*0030*/ 	.string	"-arch sm_100 -m 64 "



//--------------------- .note.nv.cuinfo           --------------------------
	.section	.note.nv.cuinfo,"",@"SHT_NOTE"
	.sectionflags	@"SHF_NOTE_NV_CUINFO"
        /*0018*/ 	.short	0x0002
        /*001a*/ 	.short	0x0064
        /*001c*/ 	.short	0x0082
	.zero		2


//--------------------- .nv.info                  --------------------------
	.section	.nv.info,"",@"SHT_CUDA_INFO"
	.align	4


	//----- nvinfo : EIATTR_REGCOUNT
	.align		4
        /*0000*/ 	.byte	0x04, 0x2f
        /*0002*/ 	.short	(.L_1 - .L_0)
	.align		4
.L_0:
        /*0004*/ 	.word	index@(_Z16tc_int_bh_kerneliiiiiiiPdS_S_S_PiS0_S0_S_)
        /*0008*/ 	.word	0x0000006e


	//----- nvinfo : EIATTR_FRAME_SIZE
	.align		4
.L_1:
        /*000c*/ 	.byte	0x04, 0x11
        /*000e*/ 	.short	(.L_3 - .L_2)
	.align		4
.L_2:
        /*0010*/ 	.word	index@($__internal_2_$__cuda_sm20_dsqrt_rn_f64_mediumpath_v1)
        /*0014*/ 	.word	0x00000000


	//----- nvinfo : EIATTR_FRAME_SIZE
	.align		4
.L_3:
        /*0018*/ 	.byte	0x04, 0x11
        /*001a*/ 	.short	(.L_5 - .L_4)
	.align		4
.L_4:
        /*001c*/ 	.word	index@($__internal_1_$__cuda_sm20_div_rn_f64_full)
        /*0020*/ 	.word	0x00000000


	//----- nvinfo : EIATTR_FRAME_SIZE
	.align		4
.L_5:
        /*0024*/ 	.byte	0x04, 0x11
        /*0026*/ 	.short	(.L_7 - .L_6)
	.align		4
.L_6:
        /*0028*/ 	.word	index@($__internal_0_$__cuda_sm20_dblrcp_rn_slowpath_v3)
        /*002c*/ 	.word	0x00000000


	//----- nvinfo : EIATTR_FRAME_SIZE
	.align		4
.L_7:
        /*0030*/ 	.byte	0x04, 0x11
        /*0032*/ 	.short	(.L_9 - .L_8)
	.align		4
.L_8:
        /*0034*/ 	.word	index@(_Z16tc_int_bh_kerneliiiiiiiPdS_S_S_PiS0_S0_S_)
        /*0038*/ 	.word	0x00000000


	//----- nvinfo : EIATTR_MIN_STACK_SIZE
	.align		4
.L_9:
        /*003c*/ 	.byte	0x04, 0x12
        /*003e*/ 	.short	(.L_11 - .L_10)
	.align		4
.L_10:
        /*0040*/ 	.word	index@(_Z16tc_int_bh_kerneliiiiiiiPdS_S_S_PiS0_S0_S_)
        /*0044*/ 	.word	0x00000000
.L_11:


//--------------------- .nv.compat                --------------------------
	.section	.nv.compat,"",@"SHT_CUDA_COMPAT_INFO"
	.align	4
        /*0000*/ 	.byte	0x02, 0x09, 0x00, 0x00, 0x02, 0x02, 0x01, 0x00, 0x02, 0x05, 0x05, 0x00, 0x03, 0x07, 0x01, 0x01
        /*0010*/ 	.byte	0x02, 0x03, 0x00, 0x00, 0x02, 0x06, 0x01, 0x00, 0x04, 0x0b, 0x08, 0x00, 0x01, 0x00, 0x00, 0x00
        /*0020*/ 	.byte	0x00, 0x00, 0x00, 0x00


//--------------------- .nv.info._Z16tc_int_bh_kerneliiiiiiiPdS_S_S_PiS0_S0_S_ --------------------------
	.section	.nv.info._Z16tc_int_bh_kerneliiiiiiiPdS_S_S_PiS0_S0_S_,"",@"SHT_CUDA_INFO"
	.sectionflags	@""
	.align	4


	//----- nvinfo : EIATTR_CUDA_API_VERSION
	.align		4
        /*0000*/ 	.byte	0x04, 0x37
        /*0002*/ 	.short	(.L_13 - .L_12)
.L_12:
        /*0004*/ 	.word	0x00000082


	//----- nvinfo : EIATTR_KPARAM_INFO
	.align		4
.L_13:
        /*0008*/ 	.byte	0x04, 0x17
        /*000a*/ 	.short	(.L_15 - .L_14)
.L_14:
        /*000c*/ 	.word	0x00000000
        /*0010*/ 	.short	0x000e
        /*0012*/ 	.short	0x0058
        /*0014*/ 	.byte	0x00, 0xf5, 0x21, 0x00


	//----- nvinfo : EIATTR_KPARAM_INFO
	.align		4
.L_15:
        /*0018*/ 	.byte	0x04, 0x17
        /*001a*/ 	.short	(.L_17 - .L_16)
.L_16:
        /*001c*/ 	.word	0x00000000
        /*0020*/ 	.short	0x000d
        /*0022*/ 	.short	0x0050
        /*0024*/ 	.byte	0x00, 0xf5, 0x21, 0x00


	//----- nvinfo : EIATTR_KPARAM_INFO
	.align		4
.L_17:
        /*0028*/ 	.byte	0x04, 0x17
        /*002a*/ 	.short	(.L_19 - .L_18)
.L_18:
        /*002c*/ 	.word	0x00000000
        /*0030*/ 	.short	0x000c
        /*0032*/ 	.short	0x0048
        /*0034*/ 	.byte	0x00, 0xf5, 0x21, 0x00


	//----- nvinfo : EIATTR_KPARAM_INFO
	.align		4
.L_19:
        /*0038*/ 	.byte	0x04, 0x17
        /*003a*/ 	.short	(.L_21 - .L_20)
.L_20:
        /*003c*/ 	.word	0x00000000
        /*0040*/ 	.short	0x000b
        /*0042*/ 	.short	0x0040
        /*0044*/ 	.byte	0x00, 0xf5, 0x21, 0x00


	//----- nvinfo : EIATTR_KPARAM_INFO
	.align		4
.L_21:
        /*0048*/ 	.byte	0x04, 0x17
        /*004a*/ 	.short	(.L_23 - .L_22)
.L_22:
        /*004c*/ 	.word	0x00000000
        /*0050*/ 	.short	0x000a
        /*0052*/ 	.short	0x0038
        /*0054*/ 	.byte	0x00, 0xf5, 0x21, 0x00


	//----- nvinfo : EIATTR_KPARAM_INFO
	.align		4
.L_23:
        /*0058*/ 	.byte	0x04, 0x17
        /*005a*/ 	.short	(.L_25 - .L_24)
.L_24:
        /*005c*/ 	.word	0x00000000
        /*0060*/ 	.short	0x0009
        /*0062*/ 	.short	0x0030
        /*0064*/ 	.byte	0x00, 0xf5, 0x21, 0x00


	//----- nvinfo : EIATTR_KPARAM_INFO
	.align		4
.L_25:
        /*0068*/ 	.byte	0x04, 0x17
        /*006a*/ 	.short	(.L_27 - .L_26)
.L_26:
        /*006c*/ 	.word	0x00000000
        /*0070*/ 	.short	0x0008
        /*0072*/ 	.short	0x0028
        /*0074*/ 	.byte	0x00, 0xf5, 0x21, 0x00


	//----- nvinfo : EIATTR_KPARAM_INFO
	.align		4
.L_27:
        /*0078*/ 	.byte	0x04, 0x17
        /*007a*/ 	.short	(.L_29 - .L_28)
.L_28:
        /*007c*/ 	.word	0x00000000
        /*0080*/ 	.short	0x0007
        /*0082*/ 	.short	0x0020
        /*0084*/ 	.byte	0x00, 0xf5, 0x21, 0x00


	//----- nvinfo : EIATTR_KPARAM_INFO
	.align		4
.L_29:
        /*0088*/ 	.byte	0x04, 0x17
        /*008a*/ 	.short	(.L_31 - .L_30)
.L_30:
        /*008c*/ 	.word	0x00000000
        /*0090*/ 	.short	0x0006
        /*0092*/ 	.short	0x0018
        /*0094*/ 	.byte	0x00, 0xf0, 0x11, 0x00


	//----- nvinfo : EIATTR_KPARAM_INFO
	.align		4
.L_31:
        /*0098*/ 	.byte	0x04, 0x17
        /*009a*/ 	.short	(.L_33 - .L_32)
.L_32:
        /*009c*/ 	.word	0x00000000
        /*00a0*/ 	.short	0x0005
        /*00a2*/ 	.short	0x0014
        /*00a4*/ 	.byte	0x00, 0xf0, 0x11, 0x00


	//----- nvinfo : EIATTR_KPARAM_INFO
	.align		4
.L_33:
        /*00a8*/ 	.byte	0x04, 0x17
        /*00aa*/ 	.short	(.L_35 - .L_34)
.L_34:
        /*00ac*/ 	.word	0x00000000
        /*00b0*/ 	.short	0x0004
        /*00b2*/ 	.short	0x0010
        /*00b4*/ 	.byte	0x00, 0xf0, 0x11, 0x00


	//----- nvinfo : EIATTR_KPARAM_INFO
	.align		4
.L_35:
        /*00b8*/ 	.byte	0x04, 0x17
        /*00ba*/ 	.short	(.L_37 - .L_36)
.L_36:
        /*00bc*/ 	.word	0x00000000
        /*00c0*/ 	.short	0x0003
        /*00c2*/ 	.short	0x000c
        /*00c4*/ 	.byte	0x00, 0xf0, 0x11, 0x00


	//----- nvinfo : EIATTR_KPARAM_INFO
	.align		4
.L_37:
        /*00c8*/ 	.byte	0x04, 0x17
        /*00ca*/ 	.short	(.L_39 - .L_38)
.L_38:
        /*00cc*/ 	.word	0x00000000
        /*00d0*/ 	.short	0x0002
        /*00d2*/ 	.short	0x0008
        /*00d4*/ 	.byte	0x00, 0xf0, 0x11, 0x00


	//----- nvinfo : EIATTR_KPARAM_INFO
	.align		4
.L_39:
        /*00d8*/ 	.byte	0x04, 0x17
        /*00da*/ 	.short	(.L_41 - .L_40)
.L_40:
        /*00dc*/ 	.word	0x00000000
        /*00e0*/ 	.short	0x0001
        /*00e2*/ 	.short	0x0004
        /*00e4*/ 	.byte	0x00, 0xf0, 0x11, 0x00


	//----- nvinfo : EIATTR_KPARAM_INFO
	.align		4
.L_41:
        /*00e8*/ 	.byte	0x04, 0x17
        /*00ea*/ 	.short	(.L_43 - .L_42)
.L_42:
        /*00ec*/ 	.word	0x00000000
        /*00f0*/ 	.short	0x0000
        /*00f2*/ 	.short	0x0000
        /*00f4*/ 	.byte	0x00, 0xf0, 0x11, 0x00


	//----- nvinfo : EIATTR_SPARSE_MMA_MASK
	.align		4
.L_43:
        /*00f8*/ 	.byte	0x03, 0x50
        /*00fa*/ 	.short	0x0000


	//----- nvinfo : EIATTR_MAXREG_COUNT
	.align		4
        /*00fc*/ 	.byte	0x03, 0x1b
        /*00fe*/ 	.short	0x00ff


	//----- nvinfo : EIATTR_MERCURY_ISA_VERSION
	.align		4
        /*0100*/ 	.byte	0x03, 0x5f
        /*0102*/ 	.short	0x0101


	//----- nvinfo : EIATTR_VRC_CTA_INIT_COUNT
	.align		4
        /*0104*/ 	.byte	0x02, 0x4a
	.zero		1
	.zero		1


	//----- nvinfo : EIATTR_EXIT_INSTR_OFFSETS
	.align		4
        /*0108*/ 	.byte	0x04, 0x1c
        /*010a*/ 	.short	(.L_45 - .L_44)


	//   ....[0]....
.L_44:
        /*010c*/ 	.word	0x00000070


	//   ....[1]....
        /*0110*/ 	.word	0x00000320


	//   ....[2]....
        /*0114*/ 	.word	0x00000520


	//   ....[3]....
        /*0118*/ 	.word	0x00003110


	//----- nvinfo : EIATTR_INDIRECT_BRANCH_TARGETS
	.align		4
.L_45:
        /*011c*/ 	.byte	0x04, 0x34
        /*011e*/ 	.short	(.L_47 - .L_46)


	//   ....[0]....
.L_46:
        /*0120*/ 	.word	.L_x_78@srel
        /*0124*/ 	.short	0x0
        /*0126*/ 	.short	0x0
        /*0128*/ 	.word	0x4
        /*012c*/ 	.word	.L_x_79@srel
        /*0130*/ 	.word	.L_x_80@srel
        /*0134*/ 	.word	.L_x_81@srel
        /*0138*/ 	.word	.L_x_80@srel


	//----- nvinfo : EIATTR_CRS_STACK_SIZE
	.align		4
.L_47:
        /*013c*/ 	.byte	0x04, 0x1e
        /*013e*/ 	.short	(.L_49 - .L_48)
.L_48:
        /*0140*/ 	.word	0x00000000


	//----- nvinfo : EIATTR_CBANK_PARAM_SIZE
	.align		4
.L_49:
        /*0144*/ 	.byte	0x03, 0x19
        /*0146*/ 	.short	0x0060


	//----- nvinfo : EIATTR_PARAM_CBANK
	.align		4
        /*0148*/ 	.byte	0x04, 0x0a
        /*014a*/ 	.short	(.L_51 - .L_50)
	.align		4
.L_50:
        /*014c*/ 	.word	index@(.nv.constant0._Z16tc_int_bh_kerneliiiiiiiPdS_S_S_PiS0_S0_S_)
        /*0150*/ 	.short	0x0380
        /*0152*/ 	.short	0x0060


	//----- nvinfo : EIATTR_SW_WAR
	.align		4
.L_51:
        /*0154*/ 	.byte	0x04, 0x36
        /*0156*/ 	.short	(.L_53 - .L_52)
.L_52:
        /*0158*/ 	.word	0x00000008
.L_53:


//--------------------- .nv.callgraph             --------------------------
	.section	.nv.callgraph,"",@"SHT_CUDA_CALLGRAPH"
	.align	4
	.sectionentsize	8
	.align		4
        /*0000*/ 	.word	0x00000000
	.align		4
        /*0004*/ 	.word	0xffffffff
	.align		4
        /*0008*/ 	.word	0x00000000
	.align		4
        /*000c*/ 	.word	0xfffffffe
	.align		4
        /*0010*/ 	.word	0x00000000
	.align		4
        /*0014*/ 	.word	0xfffffffd
	.align		4
        /*0018*/ 	.word	0x00000000
	.align		4
        /*001c*/ 	.word	0xfffffffc


//--------------------- .nv.constant2._Z16tc_int_bh_kerneliiiiiiiPdS_S_S_PiS0_S0_S_ --------------------------
	.section	.nv.constant2._Z16tc_int_bh_kerneliiiiiiiPdS_S_S_PiS0_S0_S_,"a",@progbits
	.sectionflags	@""
	.align	4
.nv.constant2._Z16tc_int_bh_kerneliiiiiiiPdS_S_S_PiS0_S0_S_:
        /*0000*/ 	.byte	0x20, 0x2d, 0x00, 0x00, 0xb0, 0x2c, 0x00, 0x00, 0x40, 0x2d, 0x00, 0x00, 0xb0, 0x2c, 0x00, 0x00


//--------------------- .text._Z16tc_int_bh_kerneliiiiiiiPdS_S_S_PiS0_S0_S_ --------------------------
	.section	.text._Z16tc_int_bh_kerneliiiiiiiPdS_S_S_PiS0_S0_S_,"ax",@progbits
	.align	128
        .global         _Z16tc_int_bh_kerneliiiiiiiPdS_S_S_PiS0_S0_S_
        .type           _Z16tc_int_bh_kerneliiiiiiiPdS_S_S_PiS0_S0_S_,@function
        .size           _Z16tc_int_bh_kerneliiiiiiiPdS_S_S_PiS0_S0_S_,(.L_x_85 - _Z16tc_int_bh_kerneliiiiiiiPdS_S_S_PiS0_S0_S_)
        .other          _Z16tc_int_bh_kerneliiiiiiiPdS_S_S_PiS0_S0_S_,@"STO_CUDA_ENTRY STV_DEFAULT"
_Z16tc_int_bh_kerneliiiiiiiPdS_S_S_PiS0_S0_S_:
.text._Z16tc_int_bh_kerneliiiiiiiPdS_S_S_PiS0_S0_S_:
[----:B------:R-:W-:Y:S01]  /*0000*/  LDC R1, c[0x0][0x37c] ;  /* 0x0000df00ff017b82 */ /* 0x000fe20000000800 */
[----:B------:R-:W0:Y:S07]  /*0010*/  S2R R35, SR_TID.X ;  /* 0x0000000000237919 */ /* 0x000e2e0000002100 */
[----:B------:R-:W0:Y:S01]  /*0020*/  S2UR UR4, SR_CTAID.X ;  /* 0x00000000000479c3 */ /* 0x000e220000002500 */
[----:B------:R-:W1:Y:S07]  /*0030*/  LDCU UR5, c[0x0][0x384] ;  /* 0x00007080ff0577ac */ /* 0x000e6e0008000800 */
[----:B------:R-:W0:Y:S02]  /*0040*/  LDC R14, c[0x0][0x360] ;  /* 0x0000d800ff0e7b82 */ /* 0x000e240000000800 */
[----:B0-----:R-:W-:-:S05]  /*0050*/  IMAD R35, R14, UR4, R35 ;  /* 0x000000040e237c24 */ /* 0x001fca000f8e0223 */
[----:B-1----:R-:W-:-:S13]  /*0060*/  ISETP.GE.AND P0, PT, R35, UR5, PT ;  /* 0x0000000523007c0c */ /* 0x002fda000bf06270 */
[----:B------:R-:W-:Y:S05]  /*0070*/  @P0 EXIT ;  /* 0x000000000000094d */ /* 0x000fea0003800000 */
[----:B------:R-:W0:Y:S01]  /*0080*/  S2R R3, SR_TID.Y ;  /* 0x0000000000037919 */ /* 0x000e220000002200 */
[----:B------:R-:W1:Y:S01]  /*0090*/  LDCU.64 UR8, c[0x0][0x390] ;  /* 0x00007200ff0877ac */ /* 0x000e620008000a00 */
[----:B------:R-:W0:Y:S01]  /*00a0*/  S2UR UR4, SR_CTAID.Y ;  /* 0x00000000000479c3 */ /* 0x000e220000002600 */
[----:B------:R-:W2:Y:S07]  /*00b0*/  LDCU.64 UR18, c[0x0][0x358] ;  /* 0x00006b00ff1277ac */ /* 0x000eae0008000a00 */
[----:B------:R-:W0:Y:S01]  /*00c0*/  LDC R0, c[0x0][0x364] ;  /* 0x0000d900ff007b82 */ /* 0x000e220000000800 */
[----:B------:R-:W3:Y:S01]  /*00d0*/  LDCU UR5, c[0x0][0x374] ;  /* 0x00006e80ff0577ac */ /* 0x000ee20008000800 */
[----:B------:R-:W4:Y:S06]  /*00e0*/  LDCU UR6, c[0x0][0x370] ;  /* 0x00006e00ff0677ac */ /* 0x000f2c0008000800 */
[----:B------:R-:W5:Y:S01]  /*00f0*/  LDC R17, c[0x0][0x388] ;  /* 0x0000e200ff117b82 */ /* 0x000f620000000800 */
[----:B-1----:R-:W-:Y:S01]  /*0100*/  UISETP.GT.AND UP0, UPT, UR9, URZ, UPT ;  /* 0x000000ff0900728c */ /* 0x002fe2000bf04270 */
[----:B----4-:R-:W-:-:S02]  /*0110*/  IMAD R14, R14, UR6, RZ ;  /* 0x000000060e0e7c24 */ /* 0x010fc4000f8e02ff */
[C---:B0-----:R-:W-:Y:S02]  /*0120*/  IMAD R34, R0.reuse, UR4, R3 ;  /* 0x0000000400227c24 */ /* 0x041fe4000f8e0203 */
[----:B---3--:R-:W-:Y:S02]  /*0130*/  IMAD R0, R0, UR5, RZ ;  /* 0x0000000500007c24 */ /* 0x008fe4000f8e02ff */
[----:B-----5:R-:W-:Y:S02]  /*0140*/  IMAD R17, R17, UR8, RZ ;  /* 0x0000000811117c24 */ /* 0x020fe4000f8e02ff */
[----:B--2---:R-:W-:Y:S05]  /*0150*/  BRA.U UP0, `(.L_x_0) ;  /* 0x0000000100747547 */ /* 0x004fea000b800000 */
.L_x_4:
[----:B------:R-:W0:Y:S01]  /*0160*/  LDC R16, c[0x0][0x390] ;  /* 0x0000e400ff107b82 */ /* 0x000e220000000800 */
[----:B------:R-:W-:Y:S01]  /*0170*/  BSSY.RECONVERGENT B0, `(.L_x_1) ;  /* 0x0000016000007945 */ /* 0x000fe20003800200 */
[----:B0-----:R-:W-:-:S13]  /*0180*/  ISETP.GE.AND P0, PT, R34, R16, PT ;  /* 0x000000102200720c */ /* 0x001fda0003f06270 */
[----:B-1----:R-:W-:Y:S05]  /*0190*/  @P0 BRA `(.L_x_2) ;  /* 0x00000000004c0947 */ /* 0x002fea0003800000 */
[----:B------:R-:W0:Y:S01]  /*01a0*/  LDC.64 R12, c[0x0][0x3d8] ;  /* 0x0000f600ff0c7b82 */ /* 0x000e220000000a00 */
[----:B------:R-:W-:-:S07]  /*01b0*/  IMAD.MOV.U32 R15, RZ, RZ, R34 ;  /* 0x000000ffff0f7224 */ /* 0x000fce00078e0022 */
.L_x_3:
[----:B-1----:R-:W-:-:S04]  /*01c0*/  IMAD R3, R35, R16, R15 ;  /* 0x0000001023037224 */ /* 0x002fc800078e020f */
[----:B0-----:R-:W-:-:S05]  /*01d0*/  IMAD.WIDE R2, R3, 0x8, R12 ;  /* 0x0000000803027825 */ /* 0x001fca00078e020c */
[----:B------:R1:W-:Y:S01]  /*01e0*/  STG.E.64 desc[UR18][R2.64], RZ ;  /* 0x000000ff02007986 */ /* 0x0003e2000c101b12 */
[----:B------:R-:W-:-:S05]  /*01f0*/  IMAD.WIDE R4, R17, 0x8, R2 ;  /* 0x0000000811047825 */ /* 0x000fca00078e0202 */
[----:B------:R1:W-:Y:S01]  /*0200*/  STG.E.64 desc[UR18][R4.64], RZ ;  /* 0x000000ff04007986 */ /* 0x0003e2000c101b12 */
[----:B------:R-:W-:-:S05]  /*0210*/  IMAD.WIDE R6, R17, 0x8, R4 ;  /* 0x0000000811067825 */ /* 0x000fca00078e0204 */
[----:B------:R1:W-:Y:S04]  /*0220*/  STG.E.64 desc[UR18][R6.64], RZ ;  /* 0x000000ff06007986 */ /* 0x0003e8000c101b12 */
[----:B------:R-:W2:Y:S04]  /*0230*/  LDG.E.64 R10, desc[UR18][R4.64] ;  /* 0x00000012040a7981 */ /* 0x000ea8000c1e1b00 */
[----:B------:R-:W3:Y:S01]  /*0240*/  LDG.E.64 R8, desc[UR18][R2.64] ;  /* 0x0000001202087981 */ /* 0x000ee2000c1e1b00 */
[----:B------:R-:W-:-:S05]  /*0250*/  IMAD.IADD R15, R0, 0x1, R15 ;  /* 0x00000001000f7824 */ /* 0x000fca00078e020f */
[----:B------:R-:W-:Y:S01]  /*0260*/  ISETP.GE.AND P0, PT, R15, R16, PT ;  /* 0x000000100f00720c */ /* 0x000fe20003f06270 */
[----:B--2---:R-:W-:-:S08]  /*0270*/  DMUL R10, R10, R10 ;  /* 0x0000000a0a0a7228 */ /* 0x004fd00000000000 */
[----:B---3--:R-:W-:Y:S01]  /*0280*/  DFMA R10, R8, R8, R10 ;  /* 0x00000008080a722b */ /* 0x008fe2000000000a */
[----:B------:R-:W-:-:S07]  /*0290*/  IMAD.WIDE R8, R17, 0x8, R6 ;  /* 0x0000000811087825 */ /* 0x000fce00078e0206 */
[----:B------:R-:W-:-:S07]  /*02a0*/  DMUL R10, R10, -0.5 ;  /* 0xbfe000000a0a7828 */ /* 0x000fce0000000000 */
[----:B------:R1:W-:Y:S01]  /*02b0*/  STG.E.64 desc[UR18][R8.64], R10 ;  /* 0x0000000a08007986 */ /* 0x0003e2000c101b12 */
[----:B------:R-:W-:Y:S05]  /*02c0*/  @!P0 BRA `(.L_x_3) ;  /* 0xfffffffc00bc8947 */ /* 0x000fea000383ffff */
.L_x_2:
[----:B------:R-:W-:Y:S05]  /*02d0*/  BSYNC.RECONVERGENT B0 ;  /* 0x0000000000007941 */ /* 0x000fea0003800200 */
.L_x_1:
[----:B------:R-:W0:Y:S01]  /*02e0*/  LDCU UR4, c[0x0][0x384] ;  /* 0x00007080ff0477ac */ /* 0x000e220008000800 */
[----:B------:R-:W-:-:S04]  /*02f0*/  IADD3 R35, PT, PT, R14, R35, RZ ;  /* 0x000000230e237210 */ /* 0x000fc80007ffe0ff */
[----:B0-----:R-:W-:-:S13]  /*0300*/  ISETP.GE.AND P0, PT, R35, UR4, PT ;  /* 0x0000000423007c0c */ /* 0x001fda000bf06270 */
[----:B------:R-:W-:Y:S05]  /*0310*/  @!P0 BRA `(.L_x_4) ;  /* 0xfffffffc00908947 */ /* 0x000fea000383ffff */
[----:B------:R-:W-:Y:S05]  /*0320*/  EXIT ;  /* 0x000000000000794d */ /* 0x000fea0003800000 */
.L_x_0:
[----:B------:R-:W0:Y:S02]  /*0330*/  LDCU UR4, c[0x0][0x398] ;  /* 0x00007300ff0477ac */ /* 0x000e240008000800 */
[----:B0-----:R-:W-:-:S09]  /*0340*/  UISETP.GT.AND UP0, UPT, UR4, URZ, UPT ;  /* 0x000000ff0400728c */ /* 0x001fd2000bf04270 */
[----:B------:R-:W-:Y:S05]  /*0350*/  BRA.U UP0, `(.L_x_5) ;  /* 0x0000000100747547 */ /* 0x000fea000b800000 */
.L_x_9:
[----:B------:R-:W0:Y:S01]  /*0360*/  LDC R16, c[0x0][0x390] ;  /* 0x0000e400ff107b82 */ /* 0x000e220000000800 */
[----:B------:R-:W-:Y:S01]  /*0370*/  BSSY.RECONVERGENT B0, `(.L_x_6) ;  /* 0x0000016000007945 */ /* 0x000fe20003800200 */
[----:B0-----:R-:W-:-:S13]  /*0380*/  ISETP.GE.AND P0, PT, R34, R16, PT ;  /* 0x000000102200720c */ /* 0x001fda0003f06270 */
[----:B-1----:R-:W-:Y:S05]  /*0390*/  @P0 BRA `(.L_x_7) ;  /* 0x00000000004c0947 */ /* 0x002fea0003800000 */
[----:B------:R-:W0:Y:S01]  /*03a0*/  LDC.64 R12, c[0x0][0x3d8] ;  /* 0x0000f600ff0c7b82 */ /* 0x000e220000000a00 */
[----:B------:R-:W-:-:S07]  /*03b0*/  IMAD.MOV.U32 R15, RZ, RZ, R34 ;  /* 0x000000ffff0f7224 */ /* 0x000fce00078e0022 */
.L_x_8:
        /* <DEDUP_REMOVED lines=17> */
.L_x_7:
[----:B------:R-:W-:Y:S05]  /*04d0*/  BSYNC.RECONVERGENT B0 ;  /* 0x0000000000007941 */ /* 0x000fea0003800200 */
.L_x_6:
[----:B------:R-:W0:Y:S01]  /*04e0*/  LDCU UR4, c[0x0][0x384] ;  /* 0x00007080ff0477ac */ /* 0x000e220008000800 */
[----:B------:R-:W-:-:S04]  /*04f0*/  IADD3 R35, PT, PT, R14, R35, RZ ;  /* 0x000000230e237210 */ /* 0x000fc80007ffe0ff */
[----:B0-----:R-:W-:-:S13]  /*0500*/  ISETP.GE.AND P0, PT, R35, UR4, PT ;  /* 0x0000000423007c0c */ /* 0x001fda000bf06270 */
[----:B------:R-:W-:Y:S05]  /*0510*/  @!P0 BRA `(.L_x_9) ;  /* 0xfffffffc00908947 */ /* 0x000fea000383ffff */
[----:B------:R-:W-:Y:S05]  /*0520*/  EXIT ;  /* 0x000000000000794d */ /* 0x000fea0003800000 */
.L_x_5:
[----:B------:R-:W-:-:S12]  /*0530*/  UIADD3 UR16, UPT, UPT, -UR4, URZ, URZ ;  /* 0x000000ff04107290 */ /* 0x000fd8000fffe1ff */
.L_x_63:
[----:B------:R-:W0:Y:S01]  /*0540*/  LDCU UR4, c[0x0][0x390] ;  /* 0x00007200ff0477ac */ /* 0x000e220008000800 */
[----:B------:R-:W-:Y:S01]  /*0550*/  BSSY.RECONVERGENT B0, `(.L_x_10) ;  /* 0x00002b5000007945 */ /* 0x000fe20003800200 */
[----:B0-----:R-:W-:-:S13]  /*0560*/  ISETP.GE.AND P0, PT, R34, UR4, PT ;  /* 0x0000000422007c0c */ /* 0x001fda000bf06270 */
[----:B-1----:R-:W-:Y:S05]  /*0570*/  @P0 BRA `(.L_x_11) ;  /* 0x0000002800c80947 */ /* 0x002fea0003800000 */
[----:B------:R-:W0:Y:S01]  /*0580*/  LDCU UR4, c[0x0][0x380] ;  /* 0x00007000ff0477ac */ /* 0x000e220008000800 */
[----:B------:R-:W1:Y:S01]  /*0590*/  LDC.64 R2, c[0x0][0x3a0] ;  /* 0x0000e800ff027b82 */ /* 0x000e620000000a00 */
[----:B0-----:R-:W-:-:S04]  /*05a0*/  VIADD R0, R35, UR4 ;  /* 0x0000000423007c36 */ /* 0x001fc80008000000 */
[----:B------:R-:W-:-:S04]  /*05b0*/  IMAD R9, R0, 0x3, RZ ;  /* 0x0000000300097824 */ /* 0x000fc800078e02ff */
[----:B-1----:R-:W-:-:S05]  /*05c0*/  IMAD.WIDE R2, R9, 0x8, R2 ;  /* 0x0000000809027825 */ /* 0x002fca00078e0202 */
[----:B------:R0:W5:Y:S04]  /*05d0*/  LDG.E.64 R30, desc[UR18][R2.64] ;  /* 0x00000012021e7981 */ /* 0x000168000c1e1b00 */
[----:B------:R0:W5:Y:S04]  /*05e0*/  LDG.E.64 R28, desc[UR18][R2.64+0x8] ;  /* 0x00000812021c7981 */ /* 0x000168000c1e1b00 */
[----:B------:R0:W5:Y:S01]  /*05f0*/  LDG.E.64 R26, desc[UR18][R2.64+0x10] ;  /* 0x00001012021a7981 */ /* 0x000162000c1e1b00 */
[----:B------:R-:W-:-:S07]  /*0600*/  IMAD.MOV.U32 R0, RZ, RZ, R34 ;  /* 0x000000ffff007224 */ /* 0x000fce00078e0022 */
.L_x_62:
[----:B-1----:R-:W1:Y:S01]  /*0610*/  LDC.64 R24, c[0x0][0x3d8] ;  /* 0x0000f600ff187b82 */ /* 0x002e620000000a00 */
[----:B------:R-:W2:Y:S07]  /*0620*/  LDCU UR4, c[0x0][0x390] ;  /* 0x00007200ff0477ac */ /* 0x000eae0008000800 */
[----:B------:R-:W3:Y:S08]  /*0630*/  LDC R8, c[0x0][0x388] ;  /* 0x0000e200ff087b82 */ /* 0x000ef00000000800 */
[----:B0-----:R-:W0:Y:S01]  /*0640*/  LDC.64 R2, c[0x0][0x3a8] ;  /* 0x0000ea00ff027b82 */ /* 0x001e220000000a00 */
[----:B--2---:R-:W-:-:S04]  /*0650*/  IMAD R9, R35, UR4, R0 ;  /* 0x0000000423097c24 */ /* 0x004fc8000f8e0200 */
[----:B-1----:R-:W-:-:S04]  /*0660*/  IMAD.WIDE R24, R9, 0x8, R24 ;  /* 0x0000000809187825 */ /* 0x002fc800078e0218 */
[----:B------:R-:W-:Y:S01]  /*0670*/  IMAD R9, R0, 0x3, RZ ;  /* 0x0000000300097824 */ /* 0x000fe200078e02ff */
[----:B------:R1:W-:Y:S01]  /*0680*/  STG.E.64 desc[UR18][R24.64], RZ ;  /* 0x000000ff18007986 */ /* 0x0003e2000c101b12 */
[----:B---3--:R-:W-:-:S04]  /*0690*/  IMAD R21, R8, UR4, RZ ;  /* 0x0000000408157c24 */ /* 0x008fc8000f8e02ff */
[----:B------:R-:W-:-:S04]  /*06a0*/  IMAD.WIDE R22, R21, 0x8, R24 ;  /* 0x0000000815167825 */ /* 0x000fc800078e0218 */
[----:B0-----:R-:W-:Y:S01]  /*06b0*/  IMAD.WIDE R2, R9, 0x8, R2 ;  /* 0x0000000809027825 */ /* 0x001fe200078e0202 */
[----:B------:R1:W-:Y:S03]  /*06c0*/  STG.E.64 desc[UR18][R22.64], RZ ;  /* 0x000000ff16007986 */ /* 0x0003e6000c101b12 */
[----:B------:R-:W-:-:S05]  /*06d0*/  IMAD.WIDE R20, R21, 0x8, R22 ;  /* 0x0000000815147825 */ /* 0x000fca00078e0216 */
[----:B------:R1:W-:Y:S04]  /*06e0*/  STG.E.64 desc[UR18][R20.64], RZ ;  /* 0x000000ff14007986 */ /* 0x0003e8000c101b12 */
[----:B------:R-:W2:Y:S04]  /*06f0*/  LDG.E.64 R18, desc[UR18][R2.64+0x8] ;  /* 0x0000081202127981 */ /* 0x000ea8000c1e1b00 */
[----:B------:R-:W3:Y:S04]  /*0700*/  LDG.E.64 R16, desc[UR18][R2.64] ;  /* 0x0000001202107981 */ /* 0x000ee8000c1e1b00 */
[----:B------:R-:W4:Y:S01]  /*0710*/  LDG.E.64 R14, desc[UR18][R2.64+0x10] ;  /* 0x00001012020e7981 */ /* 0x000f22000c1e1b00 */
[----:B------:R-:W-:Y:S01]  /*0720*/  UMOV UR4, 0x9ee75616 ;  /* 0x9ee7561600047882 */ /* 0x000fe20000000000 */
[----:B------:R-:W-:Y:S01]  /*0730*/  UMOV UR5, 0x3cd203af ;  /* 0x3cd203af00057882 */ /* 0x000fe20000000000 */
[----:B------:R-:W-:Y:S01]  /*0740*/  BSSY.RECONVERGENT B1, `(.L_x_12) ;  /* 0x000005a000017945 */ /* 0x000fe20003800200 */
[----:B------:R-:W-:-:S02]  /*0750*/  CS2R R12, SRZ ;  /* 0x00000000000c7805 */ /* 0x000fc4000001ff00 */
[----:B------:R-:W-:Y:S02]  /*0760*/  CS2R R10, SRZ ;  /* 0x00000000000a7805 */ /* 0x000fe4000001ff00 */
[----:B------:R-:W-:Y:S01]  /*0770*/  CS2R R32, SRZ ;  /* 0x0000000000207805 */ /* 0x000fe2000001ff00 */
[----:B--2--5:R-:W-:Y:S02]  /*0780*/  DADD R36, R28, -R18 ;  /* 0x000000001c247229 */ /* 0x024fe40000000812 */
[----:B---3--:R-:W-:-:S06]  /*0790*/  DADD R38, R30, -R16 ;  /* 0x000000001e267229 */ /* 0x008fcc0000000810 */
[----:B------:R-:W-:Y:S02]  /*07a0*/  DMUL R8, R36, R36 ;  /* 0x0000002424087228 */ /* 0x000fe40000000000 */
[----:B----4-:R-:W-:-:S06]  /*07b0*/  DADD R40, R26, -R14 ;  /* 0x000000001a287229 */ /* 0x010fcc000000080e */
[----:B------:R-:W-:-:S08]  /*07c0*/  DFMA R8, R38, R38, R8 ;  /* 0x000000262608722b */ /* 0x000fd00000000008 */
[----:B------:R-:W-:Y:S01]  /*07d0*/  DFMA R42, R40, R40, R8 ;  /* 0x00000028282a722b */ /* 0x000fe20000000008 */
[----:B------:R-:W-:-:S07]  /*07e0*/  CS2R R8, SRZ ;  /* 0x0000000000087805 */ /* 0x000fce000001ff00 */
[----:B------:R-:W-:-:S14]  /*07f0*/  DSETP.GT.AND P0, PT, R42, UR4, PT ;  /* 0x000000042a007e2a */ /* 0x000fdc000bf04000 */
[----:B-1----:R-:W-:Y:S05]  /*0800*/  @!P0 BRA `(.L_x_13) ;  /* 0x0000000400348947 */ /* 0x002fea0003800000 */
[----:B------:R-:W0:Y:S01]  /*0810*/  MUFU.RSQ64H R3, R43 ;  /* 0x0000002b00037308 */ /* 0x000e220000001c00 */
[----:B------:R-:W-:Y:S01]  /*0820*/  IADD3 R2, PT, PT, R43, -0x3500000, RZ ;  /* 0xfcb000002b027810 */ /* 0x000fe20007ffe0ff */
[----:B------:R-:W-:Y:S01]  /*0830*/  IMAD.MOV.U32 R10, RZ, RZ, 0x0 ;  /* 0x00000000ff0a7424 */ /* 0x000fe200078e00ff */
[----:B------:R-:W-:Y:S01]  /*0840*/  BSSY.RECONVERGENT B2, `(.L_x_14) ;  /* 0x000001a000027945 */ /* 0x000fe20003800200 */
[----:B------:R-:W-:Y:S01]  /*0850*/  IMAD.MOV.U32 R11, RZ, RZ, 0x3fd80000 ;  /* 0x3fd80000ff0b7424 */ /* 0x000fe200078e00ff */
[----:B------:R-:W-:Y:S02]  /*0860*/  ISETP.GE.U32.AND P0, PT, R2, 0x7ca00000, PT ;  /* 0x7ca000000200780c */ /* 0x000fe40003f06070 */
[----:B0-----:R-:W-:-:S08]  /*0870*/  DMUL R8, R2, R2 ;  /* 0x0000000202087228 */ /* 0x001fd00000000000 */
[----:B------:R-:W-:-:S08]  /*0880*/  DFMA R8, R42, -R8, 1 ;  /* 0x3ff000002a08742b */ /* 0x000fd00000000808 */
[----:B------:R-:W-:Y:S02]  /*0890*/  DFMA R10, R8, R10, 0.5 ;  /* 0x3fe00000080a742b */ /* 0x000fe4000000000a */
[----:B------:R-:W-:-:S08]  /*08a0*/  DMUL R8, R2, R8 ;  /* 0x0000000802087228 */ /* 0x000fd00000000000 */
[----:B------:R-:W-:-:S08]  /*08b0*/  DFMA R12, R10, R8, R2 ;  /* 0x000000080a0c722b */ /* 0x000fd00000000002 */
[----:B------:R-:W-:Y:S02]  /*08c0*/  DMUL R32, R42, R12 ;  /* 0x0000000c2a207228 */ /* 0x000fe40000000000 */
[----:B------:R-:W-:Y:S01]  /*08d0*/  IADD3 R11, PT, PT, R13, -0x100000, RZ ;  /* 0xfff000000d0b7810 */ /* 0x000fe20007ffe0ff */
[----:B------:R-:W-:-:S05]  /*08e0*/  IMAD.MOV.U32 R10, RZ, RZ, R12 ;  /* 0x000000ffff0a7224 */ /* 0x000fca00078e000c */
[----:B------:R-:W-:-:S08]  /*08f0*/  DFMA R44, R32, -R32, R42 ;  /* 0x80000020202c722b */ /* 0x000fd0000000002a */
[----:B------:R-:W-:Y:S01]  /*0900*/  DFMA R8, R44, R10, R32 ;  /* 0x0000000a2c08722b */ /* 0x000fe20000000020 */
[----:B------:R-:W-:Y:S10]  /*0910*/  @!P0 BRA `(.L_x_15) ;  /* 0x0000000000308947 */ /* 0x000ff40003800000 */
[----:B------:R-:W-:Y:S01]  /*0920*/  IMAD.MOV.U32 R72, RZ, RZ, R12 ;  /* 0x000000ffff487224 */ /* 0x000fe200078e000c */
[----:B------:R-:W-:Y:S01]  /*0930*/  MOV R68, R42 ;  /* 0x0000002a00447202 */ /* 0x000fe20000000f00 */
[----:B------:R-:W-:Y:S01]  /*0940*/  IMAD.MOV.U32 R69, RZ, RZ, R43 ;  /* 0x000000ffff457224 */ /* 0x000fe200078e002b */
[----:B------:R-:W-:Y:S01]  /*0950*/  MOV R71, R45 ;  /* 0x0000002d00477202 */ /* 0x000fe20000000f00 */
[----:B------:R-:W-:Y:S01]  /*0960*/  IMAD.MOV.U32 R70, RZ, RZ, R44 ;  /* 0x000000ffff467224 */ /* 0x000fe200078e002c */
[----:B------:R-:W-:Y:S01]  /*0970*/  MOV R73, R11 ;  /* 0x0000000b00497202 */ /* 0x000fe20000000f00 */
[----:B------:R-:W-:Y:S01]  /*0980*/  IMAD.MOV.U32 R74, RZ, RZ, R32 ;  /* 0x000000ffff4a7224 */ /* 0x000fe200078e0020 */
[----:B------:R-:W-:Y:S01]  /*0990*/  MOV R76, 0x9c0 ;  /* 0x000009c0004c7802 */ /* 0x000fe20000000f00 */
[----:B------:R-:W-:-:S07]  /*09a0*/  IMAD.MOV.U32 R75, RZ, RZ, R33 ;  /* 0x000000ffff4b7224 */ /* 0x000fce00078e0021 */
[----:B------:R-:W-:Y:S05]  /*09b0*/  CALL.REL.NOINC `($__internal_2_$__cuda_sm20_dsqrt_rn_f64_mediumpath_v1) ;  /* 0x0000002c00f87944 */ /* 0x000fea0003c00000 */
[----:B------:R-:W-:Y:S02]  /*09c0*/  IMAD.MOV.U32 R8, RZ, RZ, R68 ;  /* 0x000000ffff087224 */ /* 0x000fe400078e0044 */
[----:B------:R-:W-:-:S07]  /*09d0*/  IMAD.MOV.U32 R9, RZ, RZ, R69 ;  /* 0x000000ffff097224 */ /* 0x000fce00078e0045 */
.L_x_15:
[----:B------:R-:W-:Y:S05]  /*09e0*/  BSYNC.RECONVERGENT B2 ;  /* 0x0000000000027941 */ /* 0x000fea0003800200 */
.L_x_14:
[----:B------:R-:W-:Y:S01]  /*09f0*/  DADD R32, R8, 1 ;  /* 0x3ff0000008207429 */ /* 0x000fe20000000000 */
[----:B------:R-:W-:Y:S05]  /*0a00*/  BSSY.RECONVERGENT B2, `(.L_x_16) ;  /* 0x0000012000027945 */ /* 0x000fea0003800200 */
[----:B------:R-:W0:Y:S04]  /*0a10*/  MUFU.RCP64H R3, R33 ;  /* 0x0000002100037308 */ /* 0x000e280000001800 */
[----:B------:R-:W-:-:S04]  /*0a20*/  IADD3 R2, PT, PT, R33, 0x300402, RZ ;  /* 0x0030040221027810 */ /* 0x000fc80007ffe0ff */
[----:B------:R-:W-:Y:S02]  /*0a30*/  FSETP.GEU.AND P0, PT, |R2|, 5.8789094863358348022e-39, PT ;  /* 0x004004020200780b */ /* 0x000fe40003f0e200 */
[----:B0-----:R-:W-:-:S08]  /*0a40*/  DFMA R10, -R32, R2, 1 ;  /* 0x3ff00000200a742b */ /* 0x001fd00000000102 */
[----:B------:R-:W-:-:S08]  /*0a50*/  DFMA R10, R10, R10, R10 ;  /* 0x0000000a0a0a722b */ /* 0x000fd0000000000a */
[----:B------:R-:W-:-:S08]  /*0a60*/  DFMA R10, R2, R10, R2 ;  /* 0x0000000a020a722b */ /* 0x000fd00000000002 */
[----:B------:R-:W-:-:S08]  /*0a70*/  DFMA R12, -R32, R10, 1 ;  /* 0x3ff00000200c742b */ /* 0x000fd0000000010a */
[----:B------:R-:W-:Y:S01]  /*0a80*/  DFMA R12, R10, R12, R10 ;  /* 0x0000000c0a0c722b */ /* 0x000fe2000000000a */
[----:B------:R-:W-:Y:S10]  /*0a90*/  @P0 BRA `(.L_x_17) ;  /* 0x0000000000200947 */ /* 0x000ff40003800000 */
[----:B------:R-:W-:Y:S01]  /*0aa0*/  LOP3.LUT R2, R33, 0x7fffffff, RZ, 0xc0, !PT ;  /* 0x7fffffff21027812 */ /* 0x000fe200078ec0ff */
[----:B------:R-:W-:Y:S01]  /*0ab0*/  IMAD.MOV.U32 R68, RZ, RZ, R32 ;  /* 0x000000ffff447224 */ /* 0x000fe200078e0020 */
[----:B------:R-:W-:Y:S01]  /*0ac0*/  MOV R70, 0xb00 ;  /* 0x00000b0000467802 */ /* 0x000fe20000000f00 */
[----:B------:R-:W-:Y:S01]  /*0ad0*/  IMAD.MOV.U32 R69, RZ, RZ, R33 ;  /* 0x000000ffff457224 */ /* 0x000fe200078e0021 */
[----:B------:R-:W-:-:S07]  /*0ae0*/  IADD3 R53, PT, PT, R2, -0x100000, RZ ;  /* 0xfff0000002357810 */ /* 0x000fce0007ffe0ff */
[----:B------:R-:W-:Y:S05]  /*0af0*/  CALL.REL.NOINC `($__internal_0_$__cuda_sm20_dblrcp_rn_slowpath_v3) ;  /* 0x0000002400887944 */ /* 0x000fea0003c00000 */
[----:B------:R-:W-:Y:S02]  /*0b00*/  IMAD.MOV.U32 R12, RZ, RZ, R50 ;  /* 0x000000ffff0c7224 */ /* 0x000fe400078e0032 */
[----:B------:R-:W-:-:S07]  /*0b10*/  IMAD.MOV.U32 R13, RZ, RZ, R51 ;  /* 0x000000ffff0d7224 */ /* 0x000fce00078e0033 */
.L_x_17:
[----:B------:R-:W-:Y:S05]  /*0b20*/  BSYNC.RECONVERGENT B2 ;  /* 0x0000000000027941 */ /* 0x000fea0003800200 */
.L_x_16:
[----:B------:R-:W0:Y:S01]  /*0b30*/  MUFU.RCP64H R3, R9 ;  /* 0x0000000900037308 */ /* 0x000e220000001800 */
[----:B------:R-:W-:Y:S01]  /*0b40*/  MOV R2, 0x1 ;  /* 0x0000000100027802 */ /* 0x000fe20000000f00 */
[C---:B------:R-:W-:Y:S01]  /*0b50*/  DMUL R42, R12.reuse, R12 ;  /* 0x0000000c0c2a7228 */ /* 0x040fe20000000000 */
[----:B------:R-:W-:Y:S01]  /*0b60*/  BSSY.RECONVERGENT B2, `(.L_x_18) ;  /* 0x0000014000027945 */ /* 0x000fe20003800200 */
[----:B------:R-:W-:-:S08]  /*0b70*/  DMUL R12, R12, R8 ;  /* 0x000000080c0c7228 */ /* 0x000fd00000000000 */
[----:B------:R-:W-:Y:S01]  /*0b80*/  FSETP.GEU.AND P1, PT, |R43|, 6.5827683646048100446e-37, PT ;  /* 0x036000002b00780b */ /* 0x000fe20003f2e200 */
[----:B0-----:R-:W-:-:S08]  /*0b90*/  DFMA R10, R2, -R8, 1 ;  /* 0x3ff00000020a742b */ /* 0x001fd00000000808 */
[----:B------:R-:W-:-:S08]  /*0ba0*/  DFMA R10, R10, R10, R10 ;  /* 0x0000000a0a0a722b */ /* 0x000fd0000000000a */
[----:B------:R-:W-:-:S08]  /*0bb0*/  DFMA R10, R2, R10, R2 ;  /* 0x0000000a020a722b */ /* 0x000fd00000000002 */
[----:B------:R-:W-:-:S08]  /*0bc0*/  DFMA R2, R10, -R8, 1 ;  /* 0x3ff000000a02742b */ /* 0x000fd00000000808 */
[----:B------:R-:W-:-:S08]  /*0bd0*/  DFMA R2, R10, R2, R10 ;  /* 0x000000020a02722b */ /* 0x000fd0000000000a */
[----:B------:R-:W-:-:S08]  /*0be0*/  DMUL R10, R42, R2 ;  /* 0x000000022a0a7228 */ /* 0x000fd00000000000 */
[----:B------:R-:W-:-:S08]  /*0bf0*/  DFMA R32, R10, -R8, R42 ;  /* 0x800000080a20722b */ /* 0x000fd0000000002a */
[----:B------:R-:W-:-:S10]  /*0c00*/  DFMA R2, R2, R32, R10 ;  /* 0x000000200202722b */ /* 0x000fd4000000000a */
[----:B------:R-:W-:-:S05]  /*0c10*/  FFMA R10, RZ, R9, R3 ;  /* 0x00000009ff0a7223 */ /* 0x000fca0000000003 */
[----:B------:R-:W-:-:S13]  /*0c20*/  FSETP.GT.AND P0, PT, |R10|, 1.469367938527859385e-39, PT ;  /* 0x001000000a00780b */ /* 0x000fda0003f04200 */
[----:B------:R-:W-:Y:S05]  /*0c30*/  @P0 BRA P1, `(.L_x_19) ;  /* 0x0000000000180947 */ /* 0x000fea0000800000 */
[----:B------:R-:W-:Y:S01]  /*0c40*/  IMAD.MOV.U32 R72, RZ, RZ, R42 ;  /* 0x000000ffff487224 */ /* 0x000fe200078e002a */
[----:B------:R-:W-:Y:S01]  /*0c50*/  MOV R2, R8 ;  /* 0x0000000800027202 */ /* 0x000fe20000000f00 */
[----:B------:R-:W-:Y:S01]  /*0c60*/  IMAD.MOV.U32 R73, RZ, RZ, R43 ;  /* 0x000000ffff497224 */ /* 0x000fe200078e002b */
[----:B------:R-:W-:Y:S01]  /*0c70*/  MOV R70, 0xca0 ;  /* 0x00000ca000467802 */ /* 0x000fe20000000f00 */
[----:B------:R-:W-:-:S07]  /*0c80*/  IMAD.MOV.U32 R3, RZ, RZ, R9 ;  /* 0x000000ffff037224 */ /* 0x000fce00078e0009 */
[----:B------:R-:W-:Y:S05]  /*0c90*/  CALL.REL.NOINC `($__internal_1_$__cuda_sm20_div_rn_f64_full) ;  /* 0x0000002400cc7944 */ /* 0x000fea0003c00000 */
.L_x_19:
[----:B------:R-:W-:Y:S05]  /*0ca0*/  BSYNC.RECONVERGENT B2 ;  /* 0x0000000000027941 */ /* 0x000fea0003800200 */
.L_x_18:
[-C--:B------:R-:W-:Y:S02]  /*0cb0*/  DMUL R10, R38, R2.reuse ;  /* 0x00000002260a7228 */ /* 0x080fe40000000000 */
[-C--:B------:R-:W-:Y:S02]  /*0cc0*/  DMUL R8, R36, R2.reuse ;  /* 0x0000000224087228 */ /* 0x080fe40000000000 */
[----:B------:R-:W-:-:S11]  /*0cd0*/  DMUL R32, R40, R2 ;  /* 0x0000000228207228 */ /* 0x000fd60000000000 */
.L_x_13:
[----:B------:R-:W-:Y:S05]  /*0ce0*/  BSYNC.RECONVERGENT B1 ;  /* 0x0000000000017941 */ /* 0x000fea0003800200 */
.L_x_12:
[----:B------:R-:W-:Y:S01]  /*0cf0*/  DMUL R46, R12, R12 ;  /* 0x0000000c0c2e7228 */ /* 0x000fe20000000000 */
[----:B------:R-:W-:Y:S01]  /*0d00*/  IMAD.MOV.U32 R104, RZ, RZ, RZ ;  /* 0x000000ffff687224 */ /* 0x000fe200078e00ff */
[----:B------:R-:W-:-:S06]  /*0d10*/  CS2R R54, SRZ ;  /* 0x0000000000367805 */ /* 0x000fcc000001ff00 */
[C---:B------:R-:W-:Y:S02]  /*0d20*/  DMUL R44, R46.reuse, R12 ;  /* 0x0000000c2e2c7228 */ /* 0x040fe40000000000 */
[----:B------:R-:W-:-:S06]  /*0d30*/  DMUL R42, R46, R46 ;  /* 0x0000002e2e2a7228 */ /* 0x000fcc0000000000 */
[----:B------:R-:W-:Y:S02]  /*0d40*/  DMUL R38, R44, R44 ;  /* 0x0000002c2c267228 */ /* 0x000fe40000000000 */
[----:B------:R-:W-:-:S06]  /*0d50*/  DMUL R40, R46, R42 ;  /* 0x0000002a2e287228 */ /* 0x000fcc0000000000 */
[----:B------:R-:W-:-:S11]  /*0d60*/  DMUL R38, R44, R38 ;  /* 0x000000262c267228 */ /* 0x000fd60000000000 */
.L_x_61:
[----:B0-----:R-:W0:Y:S01]  /*0d70*/  LDC.64 R2, c[0x0][0x3b0] ;  /* 0x0000ec00ff027b82 */ /* 0x001e220000000a00 */
[----:B------:R-:W-:-:S04]  /*0d80*/  IMAD R37, R104, 0x3, RZ ;  /* 0x0000000368257824 */ /* 0x000fc800078e02ff */
[----:B0-----:R-:W-:-:S05]  /*0d90*/  IMAD.WIDE.U32 R2, R37, 0x8, R2 ;  /* 0x0000000825027825 */ /* 0x001fca00078e0002 */
        /* <DEDUP_REMOVED lines=9> */
[----:B--2---:R-:W-:Y:S02]  /*0e30*/  DADD R62, R28, -R56 ;  /* 0x000000001c3e7229 */ /* 0x004fe40000000838 */
[----:B---3--:R-:W-:-:S06]  /*0e40*/  DADD R64, R30, -R58 ;  /* 0x000000001e407229 */ /* 0x008fcc000000083a */
[----:B------:R-:W-:Y:S02]  /*0e50*/  DMUL R36, R62, R62 ;  /* 0x0000003e3e247228 */ /* 0x000fe40000000000 */
[----:B----4-:R-:W-:-:S06]  /*0e60*/  DADD R66, R26, -R60 ;  /* 0x000000001a427229 */ /* 0x010fcc000000083c */
[----:B------:R-:W-:-:S08]  /*0e70*/  DFMA R36, R64, R64, R36 ;  /* 0x000000404024722b */ /* 0x000fd00000000024 */
[----:B------:R-:W-:Y:S01]  /*0e80*/  DFMA R68, R66, R66, R36 ;  /* 0x000000424244722b */ /* 0x000fe20000000024 */
[----:B------:R-:W-:-:S07]  /*0e90*/  CS2R R36, SRZ ;  /* 0x0000000000247805 */ /* 0x000fce000001ff00 */
[----:B------:R-:W-:-:S14]  /*0ea0*/  DSETP.GT.AND P0, PT, R68, UR4, PT ;  /* 0x0000000444007e2a */ /* 0x000fdc000bf04000 */
[----:B------:R-:W-:Y:S05]  /*0eb0*/  @!P0 BRA `(.L_x_21) ;  /* 0x0000000400248947 */ /* 0x000fea0003800000 */
        /* <DEDUP_REMOVED lines=20> */
[----:B------:R-:W-:Y:S01]  /*1000*/  MOV R76, 0x1030 ;  /* 0x00001030004c7802 */ /* 0x000fe20000000f00 */
[----:B------:R-:W-:-:S07]  /*1010*/  IMAD.MOV.U32 R73, RZ, RZ, R37 ;  /* 0x000000ffff497224 */ /* 0x000fce00078e0025 */
[----:B------:R-:W-:Y:S05]  /*1020*/  CALL.REL.NOINC `($__internal_2_$__cuda_sm20_dsqrt_rn_f64_mediumpath_v1) ;  /* 0x00000028005c7944 */ /* 0x000fea0003c00000 */
[----:B------:R-:W-:Y:S01]  /*1030*/  MOV R48, R68 ;  /* 0x0000004400307202 */ /* 0x000fe20000000f00 */
[----:B------:R-:W-:-:S07]  /*1040*/  IMAD.MOV.U32 R49, RZ, RZ, R69 ;  /* 0x000000ffff317224 */ /* 0x000fce00078e0045 */
.L_x_23:
[----:B------:R-:W-:Y:S05]  /*1050*/  BSYNC.RECONVERGENT B2 ;  /* 0x0000000000027941 */ /* 0x000fea0003800200 */
.L_x_22:
[----:B------:R-:W-:Y:S01]  /*1060*/  DADD R52, R48, 1 ;  /* 0x3ff0000030347429 */ /* 0x000fe20000000000 */
[----:B------:R-:W-:Y:S05]  /*1070*/  BSSY.RECONVERGENT B2, `(.L_x_24) ;  /* 0x0000012000027945 */ /* 0x000fea0003800200 */
[----:B------:R-:W0:Y:S04]  /*1080*/  MUFU.RCP64H R3, R53 ;  /* 0x0000003500037308 */ /* 0x000e280000001800 */
[----:B------:R-:W-:-:S05]  /*1090*/  VIADD R2, R53, 0x300402 ;  /* 0x0030040235027836 */ /* 0x000fca0000000000 */
[----:B------:R-:W-:Y:S01]  /*10a0*/  FSETP.GEU.AND P0, PT, |R2|, 5.8789094863358348022e-39, PT ;  /* 0x004004020200780b */ /* 0x000fe20003f0e200 */
        /* <DEDUP_REMOVED lines=8> */
[----:B------:R-:W-:Y:S02]  /*1130*/  MOV R68, R52 ;  /* 0x0000003400447202 */ /* 0x000fe40000000f00 */
[----:B------:R-:W-:Y:S01]  /*1140*/  MOV R70, 0x1170 ;  /* 0x0000117000467802 */ /* 0x000fe20000000f00 */
[----:B------:R-:W-:-:S07]  /*1150*/  VIADD R53, R2, 0xfff00000 ;  /* 0xfff0000002357836 */ /* 0x000fce0000000000 */
[----:B------:R-:W-:Y:S05]  /*1160*/  CALL.REL.NOINC `($__internal_0_$__cuda_sm20_dblrcp_rn_slowpath_v3) ;  /* 0x0000001c00ec7944 */ /* 0x000fea0003c00000 */
[----:B------:R-:W-:Y:S01]  /*1170*/  MOV R36, R50 ;  /* 0x0000003200247202 */ /* 0x000fe20000000f00 */
[----:B------:R-:W-:-:S07]  /*1180*/  IMAD.MOV.U32 R37, RZ, RZ, R51 ;  /* 0x000000ffff257224 */ /* 0x000fce00078e0033 */
.L_x_25:
[----:B------:R-:W-:Y:S05]  /*1190*/  BSYNC.RECONVERGENT B2 ;  /* 0x0000000000027941 */ /* 0x000fea0003800200 */
.L_x_24:
[----:B------:R-:W0:Y:S01]  /*11a0*/  MUFU.RCP64H R3, R49 ;  /* 0x0000003100037308 */ /* 0x000e220000001800 */
[----:B------:R-:W-:Y:S01]  /*11b0*/  IMAD.MOV.U32 R2, RZ, RZ, 0x1 ;  /* 0x00000001ff027424 */ /* 0x000fe200078e00ff */
        /* <DEDUP_REMOVED lines=15> */
[----:B------:R-:W-:Y:S01]  /*12b0*/  MOV R72, R68 ;  /* 0x0000004400487202 */ /* 0x000fe20000000f00 */
[----:B------:R-:W-:Y:S01]  /*12c0*/  IMAD.MOV.U32 R73, RZ, RZ, R69 ;  /* 0x000000ffff497224 */ /* 0x000fe200078e0045 */
[----:B------:R-:W-:Y:S01]  /*12d0*/  MOV R3, R49 ;  /* 0x0000003100037202 */ /* 0x000fe20000000f00 */
[----:B------:R-:W-:Y:S01]  /*12e0*/  IMAD.MOV.U32 R2, RZ, RZ, R48 ;  /* 0x000000ffff027224 */ /* 0x000fe200078e0030 */
[----:B------:R-:W-:-:S07]  /*12f0*/  MOV R70, 0x1310 ;  /* 0x0000131000467802 */ /* 0x000fce0000000f00 */
[----:B------:R-:W-:Y:S05]  /*1300*/  CALL.REL.NOINC `($__internal_1_$__cuda_sm20_div_rn_f64_full) ;  /* 0x0000002000307944 */ /* 0x000fea0003c00000 */
.L_x_27:
[----:B------:R-:W-:Y:S05]  /*1310*/  BSYNC.RECONVERGENT B2 ;  /* 0x0000000000027941 */ /* 0x000fea0003800200 */
.L_x_26:
[-C--:B------:R-:W-:Y:S02]  /*1320*/  DMUL R48, R64, R2.reuse ;  /* 0x0000000240307228 */ /* 0x080fe40000000000 */
[-C--:B------:R-:W-:Y:S02]  /*1330*/  DMUL R50, R62, R2.reuse ;  /* 0x000000023e327228 */ /* 0x080fe40000000000 */
[----:B------:R-:W-:-:S11]  /*1340*/  DMUL R52, R66, R2 ;  /* 0x0000000242347228 */ /* 0x000fd60000000000 */
.L_x_21:
[----:B------:R-:W-:Y:S05]  /*1350*/  BSYNC.RECONVERGENT B1 ;  /* 0x0000000000017941 */ /* 0x000fea0003800200 */
.L_x_20:
[----:B------:R-:W-:Y:S01]  /*1360*/  DADD R56, R18, -R56 ;  /* 0x0000000012387229 */ /* 0x000fe20000000838 */
[----:B------:R-:W-:Y:S01]  /*1370*/  UMOV UR4, 0x9ee75616 ;  /* 0x9ee7561600047882 */ /* 0x000fe20000000000 */
[----:B------:R-:W-:Y:S01]  /*1380*/  DADD R58, R16, -R58 ;  /* 0x00000000103a7229 */ /* 0x000fe2000000083a */
[----:B------:R-:W-:Y:S01]  /*1390*/  UMOV UR5, 0x3cd203af ;  /* 0x3cd203af00057882 */ /* 0x000fe20000000000 */
[----:B------:R-:W-:Y:S01]  /*13a0*/  DADD R60, R14, -R60 ;  /* 0x000000000e3c7229 */ /* 0x000fe2000000083c */
[----:B------:R-:W-:Y:S01]  /*13b0*/  BSSY.RECONVERGENT B1, `(.L_x_28) ;  /* 0x000003c000017945 */ /* 0x000fe20003800200 */
[----:B------:R-:W-:Y:S02]  /*13c0*/  CS2R R2, SRZ ;  /* 0x0000000000027805 */ /* 0x000fe4000001ff00 */
[----:B------:R-:W-:-:S08]  /*13d0*/  DMUL R56, R56, R56 ;  /* 0x0000003838387228 */ /* 0x000fd00000000000 */
[----:B------:R-:W-:-:S08]  /*13e0*/  DFMA R56, R58, R58, R56 ;  /* 0x0000003a3a38722b */ /* 0x000fd00000000038 */
[----:B------:R-:W-:-:S08]  /*13f0*/  DFMA R60, R60, R60, R56 ;  /* 0x0000003c3c3c722b */ /* 0x000fd00000000038 */
[----:B------:R-:W-:-:S14]  /*1400*/  DSETP.GT.AND P0, PT, R60, UR4, PT ;  /* 0x000000043c007e2a */ /* 0x000fdc000bf04000 */
[----:B------:R-:W-:Y:S05]  /*1410*/  @!P0 BRA `(.L_x_29) ;  /* 0x0000000000d48947 */ /* 0x000fea0003800000 */
[----:B------:R-:W0:Y:S01]  /*1420*/  MUFU.RSQ64H R3, R61 ;  /* 0x0000003d00037308 */ /* 0x000e220000001c00 */
[----:B------:R-:W-:Y:S01]  /*1430*/  VIADD R2, R61, 0xfcb00000 ;  /* 0xfcb000003d027836 */ /* 0x000fe20000000000 */
[----:B------:R-:W-:Y:S01]  /*1440*/  MOV R59, 0x3fd80000 ;  /* 0x3fd80000003b7802 */ /* 0x000fe20000000f00 */
[----:B------:R-:W-:Y:S01]  /*1450*/  IMAD.MOV.U32 R58, RZ, RZ, 0x0 ;  /* 0x00000000ff3a7424 */ /* 0x000fe200078e00ff */
[----:B------:R-:W-:Y:S02]  /*1460*/  BSSY.RECONVERGENT B2, `(.L_x_30) ;  /* 0x0000019000027945 */ /* 0x000fe40003800200 */
[----:B------:R-:W-:Y:S01]  /*1470*/  ISETP.GE.U32.AND P0, PT, R2, 0x7ca00000, PT ;  /* 0x7ca000000200780c */ /* 0x000fe20003f06070 */
[----:B0-----:R-:W-:-:S08]  /*1480*/  DMUL R56, R2, R2 ;  /* 0x0000000202387228 */ /* 0x001fd00000000000 */
[----:B------:R-:W-:-:S08]  /*1490*/  DFMA R56, R60, -R56, 1 ;  /* 0x3ff000003c38742b */ /* 0x000fd00000000838 */
[----:B------:R-:W-:Y:S02]  /*14a0*/  DFMA R58, R56, R58, 0.5 ;  /* 0x3fe00000383a742b */ /* 0x000fe4000000003a */
[----:B------:R-:W-:-:S08]  /*14b0*/  DMUL R56, R2, R56 ;  /* 0x0000003802387228 */ /* 0x000fd00000000000 */
[----:B------:R-:W-:-:S08]  /*14c0*/  DFMA R62, R58, R56, R2 ;  /* 0x000000383a3e722b */ /* 0x000fd00000000002 */
[----:B------:R-:W-:Y:S02]  /*14d0*/  DMUL R64, R60, R62 ;  /* 0x0000003e3c407228 */ /* 0x000fe40000000000 */
[----:B------:R-:W-:Y:S02]  /*14e0*/  VIADD R59, R63, 0xfff00000 ;  /* 0xfff000003f3b7836 */ /* 0x000fe40000000000 */
[----:B------:R-:W-:-:S04]  /*14f0*/  IMAD.MOV.U32 R58, RZ, RZ, R62 ;  /* 0x000000ffff3a7224 */ /* 0x000fc800078e003e */
[----:B------:R-:W-:-:S08]  /*1500*/  DFMA R66, R64, -R64, R60 ;  /* 0x800000404042722b */ /* 0x000fd0000000003c */
[----:B------:R-:W-:Y:S01]  /*1510*/  DFMA R56, R66, R58, R64 ;  /* 0x0000003a4238722b */ /* 0x000fe20000000040 */
[----:B------:R-:W-:Y:S10]  /*1520*/  @!P0 BRA `(.L_x_31) ;  /* 0x0000000000308947 */ /* 0x000ff40003800000 */
[----:B------:R-:W-:Y:S01]  /*1530*/  MOV R72, R62 ;  /* 0x0000003e00487202 */ /* 0x000fe20000000f00 */
[----:B------:R-:W-:Y:S01]  /*1540*/  IMAD.MOV.U32 R68, RZ, RZ, R60 ;  /* 0x000000ffff447224 */ /* 0x000fe200078e003c */
[----:B------:R-:W-:Y:S01]  /*1550*/  MOV R70, R66 ;  /* 0x0000004200467202 */ /* 0x000fe20000000f00 */
[----:B------:R-:W-:Y:S01]  /*1560*/  IMAD.MOV.U32 R69, RZ, RZ, R61 ;  /* 0x000000ffff457224 */ /* 0x000fe200078e003d */
[----:B------:R-:W-:Y:S01]  /*1570*/  MOV R75, R65 ;  /* 0x00000041004b7202 */ /* 0x000fe20000000f00 */
[----:B------:R-:W-:Y:S01]  /*1580*/  IMAD.MOV.U32 R71, RZ, RZ, R67 ;  /* 0x000000ffff477224 */ /* 0x000fe200078e0043 */
[----:B------:R-:W-:Y:S01]  /*1590*/  MOV R76, 0x15d0 ;  /* 0x000015d0004c7802 */ /* 0x000fe20000000f00 */
[----:B------:R-:W-:Y:S02]  /*15a0*/  IMAD.MOV.U32 R74, RZ, RZ, R64 ;  /* 0x000000ffff4a7224 */ /* 0x000fe400078e0040 */
[----:B------:R-:W-:-:S07]  /*15b0*/  IMAD.MOV.U32 R73, RZ, RZ, R59 ;  /* 0x000000ffff497224 */ /* 0x000fce00078e003b */
[----:B------:R-:W-:Y:S05]  /*15c0*/  CALL.REL.NOINC `($__internal_2_$__cuda_sm20_dsqrt_rn_f64_mediumpath_v1) ;  /* 0x0000002000f47944 */ /* 0x000fea0003c00000 */
[----:B------:R-:W-:Y:S01]  /*15d0*/  IMAD.MOV.U32 R56, RZ, RZ, R68 ;  /* 0x000000ffff387224 */ /* 0x000fe200078e0044 */
[----:B------:R-:W-:-:S07]  /*15e0*/  MOV R57, R69 ;  /* 0x0000004500397202 */ /* 0x000fce0000000f00 */
.L_x_31:
[----:B------:R-:W-:Y:S05]  /*15f0*/  BSYNC.RECONVERGENT B2 ;  /* 0x0000000000027941 */ /* 0x000fea0003800200 */
.L_x_30:
[----:B------:R-:W-:Y:S01]  /*1600*/  DADD R62, R56, 1 ;  /* 0x3ff00000383e7429 */ /* 0x000fe20000000000 */
[----:B------:R-:W-:Y:S01]  /*1610*/  IMAD.MOV.U32 R2, RZ, RZ, 0x1 ;  /* 0x00000001ff027424 */ /* 0x000fe200078e00ff */
[----:B------:R-:W-:Y:S01]  /*1620*/  FSETP.GEU.AND P1, PT, |R57|, 6.5827683646048100446e-37, PT ;  /* 0x036000003900780b */ /* 0x000fe20003f2e200 */
[----:B------:R-:W-:Y:S03]  /*1630*/  BSSY.RECONVERGENT B2, `(.L_x_29) ;  /* 0x0000013000027945 */ /* 0x000fe60003800200 */
[----:B------:R-:W0:Y:S02]  /*1640*/  MUFU.RCP64H R3, R63 ;  /* 0x0000003f00037308 */ /* 0x000e240000001800 */
[----:B0-----:R-:W-:-:S08]  /*1650*/  DFMA R58, -R62, R2, 1 ;  /* 0x3ff000003e3a742b */ /* 0x001fd00000000102 */
[----:B------:R-:W-:-:S08]  /*1660*/  DFMA R58, R58, R58, R58 ;  /* 0x0000003a3a3a722b */ /* 0x000fd0000000003a */
[----:B------:R-:W-:-:S08]  /*1670*/  DFMA R58, R2, R58, R2 ;  /* 0x0000003a023a722b */ /* 0x000fd00000000002 */
[----:B------:R-:W-:-:S08]  /*1680*/  DFMA R2, -R62, R58, 1 ;  /* 0x3ff000003e02742b */ /* 0x000fd0000000013a */
[----:B------:R-:W-:-:S08]  /*1690*/  DFMA R2, R58, R2, R58 ;  /* 0x000000023a02722b */ /* 0x000fd0000000003a */
[----:B------:R-:W-:-:S08]  /*16a0*/  DMUL R58, R2, R56 ;  /* 0x00000038023a7228 */ /* 0x000fd00000000000 */
[----:B------:R-:W-:-:S08]  /*16b0*/  DFMA R60, -R62, R58, R56 ;  /* 0x0000003a3e3c722b */ /* 0x000fd00000000138 */
        /* <DEDUP_REMOVED lines=10> */
.L_x_32:
[----:B------:R-:W-:Y:S05]  /*1760*/  BSYNC.RECONVERGENT B2 ;  /* 0x0000000000027941 */ /* 0x000fea0003800200 */
.L_x_29:
[----:B------:R-:W-:Y:S05]  /*1770*/  BSYNC.RECONVERGENT B1 ;  /* 0x0000000000017941 */ /* 0x000fea0003800200 */
.L_x_28:
[----:B------:R-:W-:Y:S01]  /*1780*/  DMUL R56, R36, R36 ;  /* 0x0000002424387228 */ /* 0x000fe20000000000 */
[----:B------:R-:W0:Y:S01]  /*1790*/  LDCU UR14, c[0x0][0x398] ;  /* 0x00007300ff0e77ac */ /* 0x000e220008000800 */
[----:B------:R-:W-:Y:S01]  /*17a0*/  DMUL R58, R2, R2 ;  /* 0x00000002023a7228 */ /* 0x000fe20000000000 */
[----:B------:R-:W-:Y:S01]  /*17b0*/  R2UR UR6, R104 ;  /* 0x00000000680672ca */ /* 0x000fe200000e0000 */
[----:B------:R-:W1:Y:S04]  /*17c0*/  LDCU.128 UR8, c[0x0][0x3c0] ;  /* 0x00007800ff0877ac */ /* 0x000e680008000c00 */
[----:B------:R-:W-:Y:S01]  /*17d0*/  DMUL R60, R56, R36 ;  /* 0x00000024383c7228 */ /* 0x000fe20000000000 */
[----:B------:R-:W2:Y:S01]  /*17e0*/  LDCU.64 UR4, c[0x0][0x3d0] ;  /* 0x00007a00ff0477ac */ /* 0x000ea20008000a00 */
[----:B------:R-:W-:-:S02]  /*17f0*/  DMUL R62, R58, R2 ;  /* 0x000000023a3e7228 */ /* 0x000fc40000000000 */
[----:B------:R-:W-:Y:S01]  /*1800*/  DMUL R64, R56, R56 ;  /* 0x0000003838407228 */ /* 0x000fe20000000000 */
[----:B------:R-:W3:Y:S01]  /*1810*/  LDCU.64 UR12, c[0x0][0x3b8] ;  /* 0x00007700ff0c77ac */ /* 0x000ee20008000a00 */
[----:B------:R-:W-:Y:S02]  /*1820*/  DMUL R66, R58, R58 ;  /* 0x0000003a3a427228 */ /* 0x000fe40000000000 */
[----:B------:R-:W-:Y:S01]  /*1830*/  DMUL R84, R60, R60 ;  /* 0x0000003c3c547228 */ /* 0x000fe20000000000 */
[----:B------:R-:W-:Y:S01]  /*1840*/  UMOV UR15, UR16 ;  /* 0x00000010000f7c82 */ /* 0x000fe20008000000 */
[----:B------:R-:W-:Y:S01]  /*1850*/  DMUL R86, R62, R62 ;  /* 0x0000003e3e567228 */ /* 0x000fe20000000000 */
[----:B0-----:R-:W-:Y:S01]  /*1860*/  UIMAD UR14, UR6, UR14, URZ ;  /* 0x0000000e060e72a4 */ /* 0x001fe2000f8e02ff */
[----:B------:R-:W-:Y:S02]  /*1870*/  DMUL R72, R56, R64 ;  /* 0x0000004038487228 */ /* 0x000fe40000000000 */
[----:B------:R-:W-:Y:S01]  /*1880*/  DMUL R80, R58, R66 ;  /* 0x000000423a507228 */ /* 0x000fe20000000000 */
[----:B-1----:R-:W-:Y:S01]  /*1890*/  UIMAD.WIDE.U32 UR6, UR14, 0x4, UR10 ;  /* 0x000000040e0678a5 */ /* 0x002fe2000f8e000a */
[-C--:B------:R-:W-:Y:S01]  /*18a0*/  DMUL R68, R64, R64.reuse ;  /* 0x0000004040447228 */ /* 0x080fe20000000000 */
[----:B------:R-:W-:Y:S01]  /*18b0*/  UIMAD.WIDE.U32 UR8, UR14, 0x4, UR8 ;  /* 0x000000040e0878a5 */ /* 0x000fe2000f8e0008 */
[----:B------:R-:W-:Y:S01]  /*18c0*/  DMUL R70, R60, R64 ;  /* 0x000000403c467228 */ /* 0x000fe20000000000 */
[----:B--2---:R-:W-:Y:S01]  /*18d0*/  UIMAD.WIDE.U32 UR4, UR14, 0x4, UR4 ;  /* 0x000000040e0478a5 */ /* 0x004fe2000f8e0004 */
[----:B------:R-:W-:-:S02]  /*18e0*/  DMUL R74, R56, R60 ;  /* 0x0000003c384a7228 */ /* 0x000fc40000000000 */
[C---:B------:R-:W-:Y:S01]  /*18f0*/  DMUL R76, R66.reuse, R66 ;  /* 0x00000042424c7228 */ /* 0x040fe20000000000 */
[----:B---3--:R-:W-:Y:S01]  /*1900*/  UIMAD.WIDE.U32 UR10, UR14, 0x8, UR12 ;  /* 0x000000080e0a78a5 */ /* 0x008fe2000f8e000c */
[-C--:B------:R-:W-:Y:S02]  /*1910*/  DMUL R78, R66, R62.reuse ;  /* 0x0000003e424e7228 */ /* 0x080fe40000000000 */
[----:B------:R-:W-:Y:S02]  /*1920*/  DMUL R82, R58, R62 ;  /* 0x0000003e3a527228 */ /* 0x000fe40000000000 */
[----:B------:R-:W-:Y:S02]  /*1930*/  DMUL R84, R60, R84 ;  /* 0x000000543c547228 */ /* 0x000fe40000000000 */
[----:B------:R-:W-:Y:S02]  /*1940*/  DMUL R86, R62, R86 ;  /* 0x000000563e567228 */ /* 0x000fe40000000000 */
[----:B------:R-:W-:-:S02]  /*1950*/  DMUL R88, R64, R72 ;  /* 0x0000004840587228 */ /* 0x000fc40000000000 */
[----:B------:R-:W-:-:S11]  /*1960*/  DMUL R90, R66, R80 ;  /* 0x00000050425a7228 */ /* 0x000fd60000000000 */
.L_x_60:
[----:B0-----:R-:W-:Y:S01]  /*1970*/  MOV R92, UR10 ;  /* 0x0000000a005c7c02 */ /* 0x001fe20008000f00 */
[----:B------:R-:W-:-:S05]  /*1980*/  IMAD.U32 R93, RZ, RZ, UR11 ;  /* 0x0000000bff5d7e24 */ /* 0x000fca000f8e00ff */
[----:B------:R-:W2:Y:S01]  /*1990*/  LDG.E.64 R98, desc[UR18][R92.64] ;  /* 0x000000125c627981 */ /* 0x000ea2000c1e1b00 */
[----:B------:R-:W-:Y:S01]  /*19a0*/  UMOV UR12, 0xd9d7bdbb ;  /* 0xd9d7bdbb000c7882 */ /* 0x000fe20000000000 */
[----:B------:R-:W-:Y:S01]  /*19b0*/  UMOV UR13, 0x3ddb7cdf ;  /* 0x3ddb7cdf000d7882 */ /* 0x000fe20000000000 */
[----:B------:R-:W-:-:S04]  /*19c0*/  UIADD3 UR15, UPT, UPT, UR15, 0x1, URZ ;  /* 0x000000010f0f7890 */ /* 0x000fc8000fffe0ff */
[----:B------:R-:W-:Y:S01]  /*19d0*/  UISETP.NE.AND UP0, UPT, UR15, URZ, UPT ;  /* 0x000000ff0f00728c */ /* 0x000fe2000bf05270 */
[----:B--2---:R-:W-:-:S14]  /*19e0*/  DSETP.GEU.AND P0, PT, |R98|, UR12, PT ;  /* 0x0000000c62007e2a */ /* 0x004fdc000bf0e200 */
[----:B------:R-:W-:Y:S05]  /*19f0*/  @!P0 BRA `(.L_x_33) ;  /* 0x0000001400348947 */ /* 0x000fea0003800000 */
[----:B------:R-:W-:Y:S01]  /*1a00*/  IMAD.U32 R92, RZ, RZ, UR8 ;  /* 0x00000008ff5c7e24 */ /* 0x000fe2000f8e00ff */
[----:B------:R-:W-:Y:S01]  /*1a10*/  MOV R93, UR9 ;  /* 0x00000009005d7c02 */ /* 0x000fe20008000f00 */
[----:B------:R-:W-:Y:S02]  /*1a20*/  IMAD.U32 R94, RZ, RZ, UR6 ;  /* 0x00000006ff5e7e24 */ /* 0x000fe4000f8e00ff */
[----:B------:R-:W-:Y:S02]  /*1a30*/  IMAD.U32 R95, RZ, RZ, UR7 ;  /* 0x00000007ff5f7e24 */ /* 0x000fe4000f8e00ff */
[----:B------:R0:W2:Y:S04]  /*1a40*/  LDG.E R92, desc[UR18][R92.64] ;  /* 0x000000125c5c7981 */ /* 0x0000a8000c1e1900 */
[----:B------:R-:W3:Y:S01]  /*1a50*/  LDG.E R94, desc[UR18][R94.64] ;  /* 0x000000125e5e7981 */ /* 0x000ee2000c1e1900 */
[----:B------:R-:W-:Y:S01]  /*1a60*/  MOV R96, UR4 ;  /* 0x0000000400607c02 */ /* 0x000fe20008000f00 */
[----:B------:R-:W-:-:S05]  /*1a70*/  IMAD.U32 R97, RZ, RZ, UR5 ;  /* 0x00000005ff617e24 */ /* 0x000fca000f8e00ff */
[----:B------:R-:W4:Y:S01]  /*1a80*/  LDG.E R96, desc[UR18][R96.64] ;  /* 0x0000001260607981 */ /* 0x000f22000c1e1900 */
[----:B------:R-:W-:Y:S01]  /*1a90*/  DMUL R54, R98, 0.5 ;  /* 0x3fe0000062367828 */ /* 0x000fe20000000000 */
[----:B0-----:R-:W-:Y:S01]  /*1aa0*/  IMAD.MOV.U32 R93, RZ, RZ, 0x3ff00000 ;  /* 0x3ff00000ff5d7424 */ /* 0x001fe200078e00ff */
[----:B--2---:R-:W-:Y:S01]  /*1ab0*/  R2UR UR12, R92 ;  /* 0x000000005c0c72ca */ /* 0x004fe200000e0000 */
[----:B------:R-:W-:Y:S01]  /*1ac0*/  IMAD.MOV.U32 R92, RZ, RZ, 0x0 ;  /* 0x00000000ff5c7424 */ /* 0x000fe200078e00ff */
[----:B---3--:R-:W-:Y:S02]  /*1ad0*/  R2UR UR13, R94 ;  /* 0x000000005e0d72ca */ /* 0x008fe400000e0000 */
[----:B----4-:R-:W-:-:S11]  /*1ae0*/  R2UR UR14, R96 ;  /* 0x00000000600e72ca */ /* 0x010fd600000e0000 */
[----:B------:R-:W-:-:S06]  /*1af0*/  UISETP.NE.AND UP1, UPT, UR12, UR13, UPT ;  /* 0x0000000d0c00728c */ /* 0x000fcc000bf25270 */
[----:B------:R-:W-:Y:S01]  /*1b00*/  PLOP3.LUT P0, PT, PT, PT, UP1, 0x80, 0x8 ;  /* 0x000000000008781c */ /* 0x000fe20003f0f018 */
[----:B------:R-:W-:-:S03]  /*1b10*/  UISETP.GE.AND UP1, UPT, UR12, 0x1, UPT ;  /* 0x000000010c00788c */ /* 0x000fc6000bf26270 */
[----:B------:R-:W-:Y:S01]  /*1b20*/  FSEL R94, R54, R98, !P0 ;  /* 0x00000062365e7208 */ /* 0x000fe20004000000 */
[----:B------:R-:W-:Y:S01]  /*1b30*/  IMAD.MOV.U32 R98, RZ, RZ, 0x0 ;  /* 0x00000000ff627424 */ /* 0x000fe200078e00ff */
[----:B------:R-:W-:Y:S02]  /*1b40*/  FSEL R95, R55, R99, !P0 ;  /* 0x00000063375f7208 */ /* 0x000fe40004000000 */
[----:B------:R-:W-:Y:S02]  /*1b50*/  MOV R99, 0x3ff00000 ;  /* 0x3ff0000000637802 */ /* 0x000fe40000000f00 */
[----:B------:R-:W-:Y:S05]  /*1b60*/  BRA.U !UP1, `(.L_x_34) ;  /* 0x0000000509a87547 */ /* 0x000fea000b800000 */
[----:B------:R-:W-:-:S09]  /*1b70*/  UISETP.GT.AND UP1, UPT, UR12, 0x6, UPT ;  /* 0x000000060c00788c */ /* 0x000fd2000bf24270 */
[----:B------:R-:W-:Y:S05]  /*1b80*/  BRA.U UP1, `(.L_x_35) ;  /* 0x0000000101607547 */ /* 0x000fea000b800000 */
[----:B------:R-:W-:-:S09]  /*1b90*/  UISETP.GT.AND UP1, UPT, UR12, 0x3, UPT ;  /* 0x000000030c00788c */ /* 0x000fd2000bf24270 */
[----:B------:R-:W-:Y:S05]  /*1ba0*/  BRA.U UP1, `(.L_x_36) ;  /* 0x0000000101247547 */ /* 0x000fea000b800000 */
[----:B------:R-:W-:Y:S01]  /*1bb0*/  UISETP.NE.AND UP1, UPT, UR12, 0x1, UPT ;  /* 0x000000010c00788c */ /* 0x000fe2000bf25270 */
[----:B------:R-:W-:Y:S01]  /*1bc0*/  MOV R6, 0x0 ;  /* 0x0000000000067802 */ /* 0x000fe20000000f00 */
[----:B------:R-:W-:-:S07]  /*1bd0*/  IMAD.MOV.U32 R7, RZ, RZ, 0x3ff00000 ;  /* 0x3ff00000ff077424 */ /* 0x000fce00078e00ff */
[----:B------:R-:W-:Y:S05]  /*1be0*/  BRA.U !UP1, `(.L_x_37) ;  /* 0x0000000109ac7547 */ /* 0x000fea000b800000 */
[----:B------:R-:W-:Y:S01]  /*1bf0*/  UISETP.NE.AND UP1, UPT, UR12, 0x3, UPT ;  /* 0x000000030c00788c */ /* 0x000fe2000bf25270 */
[----:B------:R-:W-:Y:S01]  /*1c00*/  IMAD.MOV.U32 R6, RZ, RZ, R56 ;  /* 0x000000ffff067224 */ /* 0x000fe200078e0038 */
[----:B------:R-:W-:-:S07]  /*1c10*/  MOV R7, R57 ;  /* 0x0000003900077202 */ /* 0x000fce0000000f00 */
[----:B------:R-:W-:Y:S05]  /*1c20*/  BRA.U !UP1, `(.L_x_37) ;  /* 0x00000001099c7547 */ /* 0x000fea000b800000 */
[----:B------:R-:W-:Y:S05]  /*1c30*/  BRA `(.L_x_38) ;  /* 0x0000000000907947 */ /* 0x000fea0003800000 */
.L_x_36:
[----:B------:R-:W-:Y:S01]  /*1c40*/  UISETP.NE.AND UP1, UPT, UR12, 0x4, UPT ;  /* 0x000000040c00788c */ /* 0x000fe2000bf25270 */
[----:B------:R-:W-:Y:S02]  /*1c50*/  IMAD.MOV.U32 R6, RZ, RZ, R60 ;  /* 0x000000ffff067224 */ /* 0x000fe400078e003c */
[----:B------:R-:W-:-:S06]  /*1c60*/  IMAD.MOV.U32 R7, RZ, RZ, R61 ;  /* 0x000000ffff077224 */ /* 0x000fcc00078e003d */
[----:B------:R-:W-:Y:S05]  /*1c70*/  BRA.U !UP1, `(.L_x_37) ;  /* 0x0000000109887547 */ /* 0x000fea000b800000 */
[----:B------:R-:W-:Y:S01]  /*1c80*/  UISETP.NE.AND UP1, UPT, UR12, 0x5, UPT ;  /* 0x000000050c00788c */ /* 0x000fe2000bf25270 */
[----:B------:R-:W-:Y:S01]  /*1c90*/  MOV R6, R64 ;  /* 0x0000004000067202 */ /* 0x000fe20000000f00 */
[----:B------:R-:W-:-:S07]  /*1ca0*/  IMAD.MOV.U32 R7, RZ, RZ, R65 ;  /* 0x000000ffff077224 */ /* 0x000fce00078e0041 */
[----:B------:R-:W-:Y:S05]  /*1cb0*/  BRA.U !UP1, `(.L_x_37) ;  /* 0x0000000109787547 */ /* 0x000fea000b800000 */
[----:B------:R-:W-:Y:S01]  /*1cc0*/  UISETP.NE.AND UP1, UPT, UR12, 0x6, UPT ;  /* 0x000000060c00788c */ /* 0x000fe2000bf25270 */
[----:B------:R-:W-:Y:S01]  /*1cd0*/  IMAD.MOV.U32 R6, RZ, RZ, R74 ;  /* 0x000000ffff067224 */ /* 0x000fe200078e004a */
[----:B------:R-:W-:-:S07]  /*1ce0*/  MOV R7, R75 ;  /* 0x0000004b00077202 */ /* 0x000fce0000000f00 */
[----:B------:R-:W-:Y:S05]  /*1cf0*/  BRA.U !UP1, `(.L_x_37) ;  /* 0x0000000109687547 */ /* 0x000fea000b800000 */
[----:B------:R-:W-:Y:S05]  /*1d00*/  BRA `(.L_x_38) ;  /* 0x00000000005c7947 */ /* 0x000fea0003800000 */
.L_x_35:
[----:B------:R-:W-:-:S09]  /*1d10*/  UISETP.GT.AND UP1, UPT, UR12, 0x8, UPT ;  /* 0x000000080c00788c */ /* 0x000fd2000bf24270 */
[----:B------:R-:W-:Y:S05]  /*1d20*/  BRA.U UP1, `(.L_x_39) ;  /* 0x0000000101247547 */ /* 0x000fea000b800000 */
        /* <DEDUP_REMOVED lines=8> */
[----:B------:R-:W-:Y:S05]  /*1db0*/  BRA `(.L_x_38) ;  /* 0x0000000000307947 */ /* 0x000fea0003800000 */
.L_x_39:
[----:B------:R-:W-:Y:S01]  /*1dc0*/  UISETP.NE.AND UP1, UPT, UR12, 0x9, UPT ;  /* 0x000000090c00788c */ /* 0x000fe2000bf25270 */
[----:B------:R-:W-:Y:S01]  /*1dd0*/  IMAD.MOV.U32 R6, RZ, RZ, R68 ;  /* 0x000000ffff067224 */ /* 0x000fe200078e0044 */
[----:B------:R-:W-:-:S07]  /*1de0*/  MOV R7, R69 ;  /* 0x0000004500077202 */ /* 0x000fce0000000f00 */
[----:B------:R-:W-:Y:S05]  /*1df0*/  BRA.U !UP1, `(.L_x_37) ;  /* 0x0000000109287547 */ /* 0x000fea000b800000 */
        /* <DEDUP_REMOVED lines=8> */
.L_x_38:
[----:B------:R-:W-:Y:S01]  /*1e80*/  IMAD.MOV.U32 R6, RZ, RZ, R36 ;  /* 0x000000ffff067224 */ /* 0x000fe200078e0024 */
[----:B------:R-:W-:-:S07]  /*1e90*/  MOV R7, R37 ;  /* 0x0000002500077202 */ /* 0x000fce0000000f00 */
.L_x_37:
[----:B------:R-:W-:Y:S01]  /*1ea0*/  UISETP.GT.AND UP1, UPT, UR12, 0x5, UPT ;  /* 0x000000050c00788c */ /* 0x000fe2000bf24270 */
[----:B------:R-:W-:-:S08]  /*1eb0*/  DMUL R98, R6, R36 ;  /* 0x0000002406627228 */ /* 0x000fd00000000000 */
[----:B------:R-:W-:Y:S05]  /*1ec0*/  BRA.U UP1, `(.L_x_40) ;  /* 0x0000000101607547 */ /* 0x000fea000b800000 */
        /* <DEDUP_REMOVED lines=9> */
[----:B------:R-:W-:Y:S05]  /*1f60*/  BRA.U UP1, `(.L_x_34) ;  /* 0x0000000101a87547 */ /* 0x000fea000b800000 */
[----:B------:R-:W-:Y:S01]  /*1f70*/  IMAD.MOV.U32 R92, RZ, RZ, R62 ;  /* 0x000000ffff5c7224 */ /* 0x000fe200078e003e */
[----:B------:R-:W-:Y:S01]  /*1f80*/  MOV R93, R63 ;  /* 0x0000003f005d7202 */ /* 0x000fe20000000f00 */
[----:B------:R-:W-:Y:S06]  /*1f90*/  BRA `(.L_x_34) ;  /* 0x00000000009c7947 */ /* 0x000fec0003800000 */
.L_x_41:
        /* <DEDUP_REMOVED lines=11> */
.L_x_40:
        /* <DEDUP_REMOVED lines=13> */
.L_x_42:
[----:B------:R-:W-:Y:S01]  /*2120*/  UISETP.NE.AND UP1, UPT, UR12, 0xa, UPT ;  /* 0x0000000a0c00788c */ /* 0x000fe2000bf25270 */
[----:B------:R-:W-:Y:S02]  /*2130*/  IMAD.MOV.U32 R92, RZ, RZ, R90 ;  /* 0x000000ffff5c7224 */ /* 0x000fe400078e005a */
[----:B------:R-:W-:-:S06]  /*2140*/  IMAD.MOV.U32 R93, RZ, RZ, R91 ;  /* 0x000000ffff5d7224 */ /* 0x000fcc00078e005b */
[----:B------:R-:W-:Y:S05]  /*2150*/  BRA.U !UP1, `(.L_x_34) ;  /* 0x00000001092c7547 */ /* 0x000fea000b800000 */
[----:B------:R-:W-:-:S09]  /*2160*/  UISETP.NE.AND UP1, UPT, UR12, 0x9, UPT ;  /* 0x000000090c00788c */ /* 0x000fd2000bf25270 */
        /* <DEDUP_REMOVED lines=8> */
.L_x_43:
[----:B------:R-:W-:Y:S02]  /*21f0*/  IMAD.MOV.U32 R92, RZ, RZ, R86 ;  /* 0x000000ffff5c7224 */ /* 0x000fe400078e0056 */
[----:B------:R-:W-:-:S07]  /*2200*/  IMAD.MOV.U32 R93, RZ, RZ, R87 ;  /* 0x000000ffff5d7224 */ /* 0x000fce00078e0057 */
.L_x_34:
[----:B------:R-:W-:Y:S01]  /*2210*/  UISETP.GE.AND UP1, UPT, UR13, 0x1, UPT ;  /* 0x000000010d00788c */ /* 0x000fe2000bf26270 */
[----:B------:R-:W-:Y:S01]  /*2220*/  MOV R54, 0x0 ;  /* 0x0000000000367802 */ /* 0x000fe20000000f00 */
[----:B------:R-:W-:Y:S01]  /*2230*/  IMAD.MOV.U32 R55, RZ, RZ, 0x3ff00000 ;  /* 0x3ff00000ff377424 */ /* 0x000fe200078e00ff */
[----:B------:R-:W-:Y:S01]  /*2240*/  MOV R97, 0x3ff00000 ;  /* 0x3ff0000000617802 */ /* 0x000fe20000000f00 */
[----:B------:R-:W-:-:S05]  /*2250*/  IMAD.MOV.U32 R96, RZ, RZ, 0x0 ;  /* 0x00000000ff607424 */ /* 0x000fca00078e00ff */
[----:B------:R-:W-:Y:S05]  /*2260*/  BRA.U !UP1, `(.L_x_44) ;  /* 0x0000000509a87547 */ /* 0x000fea000b800000 */
[----:B------:R-:W-:-:S09]  /*2270*/  UISETP.GT.AND UP1, UPT, UR13, 0x6, UPT ;  /* 0x000000060d00788c */ /* 0x000fd2000bf24270 */
[----:B------:R-:W-:Y:S05]  /*2280*/  BRA.U UP1, `(.L_x_45) ;  /* 0x0000000101607547 */ /* 0x000fea000b800000 */
[----:B------:R-:W-:-:S09]  /*2290*/  UISETP.GT.AND UP1, UPT, UR13, 0x3, UPT ;  /* 0x000000030d00788c */ /* 0x000fd2000bf24270 */
[----:B------:R-:W-:Y:S05]  /*22a0*/  BRA.U UP1, `(.L_x_46) ;  /* 0x0000000101247547 */ /* 0x000fea000b800000 */
[----:B------:R-:W-:Y:S01]  /*22b0*/  UISETP.NE.AND UP1, UPT, UR13, 0x1, UPT ;  /* 0x000000010d00788c */ /* 0x000fe2000bf25270 */
[----:B------:R-:W-:Y:S02]  /*22c0*/  IMAD.MOV.U32 R4, RZ, RZ, 0x0 ;  /* 0x00000000ff047424 */ /* 0x000fe400078e00ff */
[----:B------:R-:W-:-:S06]  /*22d0*/  IMAD.MOV.U32 R5, RZ, RZ, 0x3ff00000 ;  /* 0x3ff00000ff057424 */ /* 0x000fcc00078e00ff */
[----:B------:R-:W-:Y:S05]  /*22e0*/  BRA.U !UP1, `(.L_x_47) ;  /* 0x0000000109ac7547 */ /* 0x000fea000b800000 */
[----:B------:R-:W-:Y:S01]  /*22f0*/  UISETP.NE.AND UP1, UPT, UR13, 0x3, UPT ;  /* 0x000000030d00788c */ /* 0x000fe2000bf25270 */
[----:B------:R-:W-:Y:S01]  /*2300*/  MOV R4, R56 ;  /* 0x0000003800047202 */ /* 0x000fe20000000f00 */
[----:B------:R-:W-:-:S07]  /*2310*/  IMAD.MOV.U32 R5, RZ, RZ, R57 ;  /* 0x000000ffff057224 */ /* 0x000fce00078e0039 */
[----:B------:R-:W-:Y:S05]  /*2320*/  BRA.U !UP1, `(.L_x_47) ;  /* 0x00000001099c7547 */ /* 0x000fea000b800000 */
[----:B------:R-:W-:Y:S05]  /*2330*/  BRA `(.L_x_48) ;  /* 0x0000000000907947 */ /* 0x000fea0003800000 */
.L_x_46:
        /* <DEDUP_REMOVED lines=13> */
.L_x_45:
[----:B------:R-:W-:-:S09]  /*2410*/  UISETP.GT.AND UP1, UPT, UR13, 0x8, UPT ;  /* 0x000000080d00788c */ /* 0x000fd2000bf24270 */
[----:B------:R-:W-:Y:S05]  /*2420*/  BRA.U UP1, `(.L_x_49) ;  /* 0x0000000101247547 */ /* 0x000fea000b800000 */
        /* <DEDUP_REMOVED lines=8> */
[----:B------:R-:W-:Y:S05]  /*24b0*/  BRA `(.L_x_48) ;  /* 0x0000000000307947 */ /* 0x000fea0003800000 */
.L_x_49:
        /* <DEDUP_REMOVED lines=12> */
.L_x_48:
[----:B------:R-:W-:Y:S01]  /*2580*/  MOV R4, R36 ;  /* 0x0000002400047202 */ /* 0x000fe20000000f00 */
[----:B------:R-:W-:-:S07]  /*2590*/  IMAD.MOV.U32 R5, RZ, RZ, R37 ;  /* 0x000000ffff057224 */ /* 0x000fce00078e0025 */
.L_x_47:
[----:B------:R-:W-:Y:S01]  /*25a0*/  UISETP.GT.AND UP1, UPT, UR13, 0x5, UPT ;  /* 0x000000050d00788c */ /* 0x000fe2000bf24270 */
[----:B------:R-:W-:-:S08]  /*25b0*/  DMUL R54, R4, R36 ;  /* 0x0000002404367228 */ /* 0x000fd00000000000 */
[----:B------:R-:W-:Y:S05]  /*25c0*/  BRA.U UP1, `(.L_x_50) ;  /* 0x0000000101607547 */ /* 0x000fea000b800000 */
        /* <DEDUP_REMOVED lines=9> */
[----:B------:R-:W-:Y:S05]  /*2660*/  BRA.U UP1, `(.L_x_44) ;  /* 0x0000000101a87547 */ /* 0x000fea000b800000 */
[----:B------:R-:W-:Y:S01]  /*2670*/  MOV R96, R62 ;  /* 0x0000003e00607202 */ /* 0x000fe20000000f00 */
[----:B------:R-:W-:Y:S01]  /*2680*/  IMAD.MOV.U32 R97, RZ, RZ, R63 ;  /* 0x000000ffff617224 */ /* 0x000fe200078e003f */
[----:B------:R-:W-:Y:S06]  /*2690*/  BRA `(.L_x_44) ;  /* 0x00000000009c7947 */ /* 0x000fec0003800000 */
.L_x_51:
        /* <DEDUP_REMOVED lines=11> */
.L_x_50:
        /* <DEDUP_REMOVED lines=13> */
.L_x_52:
[----:B------:R-:W-:Y:S01]  /*2820*/  UISETP.NE.AND UP1, UPT, UR13, 0xa, UPT ;  /* 0x0000000a0d00788c */ /* 0x000fe2000bf25270 */
[----:B------:R-:W-:Y:S01]  /*2830*/  IMAD.MOV.U32 R96, RZ, RZ, R90 ;  /* 0x000000ffff607224 */ /* 0x000fe200078e005a */
[----:B------:R-:W-:-:S07]  /*2840*/  MOV R97, R91 ;  /* 0x0000005b00617202 */ /* 0x000fce0000000f00 */
[----:B------:R-:W-:Y:S05]  /*2850*/  BRA.U !UP1, `(.L_x_44) ;  /* 0x00000001092c7547 */ /* 0x000fea000b800000 */
[----:B------:R-:W-:-:S09]  /*2860*/  UISETP.NE.AND UP1, UPT, UR13, 0x9, UPT ;  /* 0x000000090d00788c */ /* 0x000fd2000bf25270 */
        /* <DEDUP_REMOVED lines=8> */
.L_x_53:
[----:B------:R-:W-:Y:S01]  /*28f0*/  IMAD.MOV.U32 R96, RZ, RZ, R86 ;  /* 0x000000ffff607224 */ /* 0x000fe200078e0056 */
[----:B------:R-:W-:-:S07]  /*2900*/  MOV R97, R87 ;  /* 0x0000005700617202 */ /* 0x000fce0000000f00 */
.L_x_44:
[----:B------:R-:W0:Y:S01]  /*2910*/  I2F.F64.U32 R100, UR12 ;  /* 0x0000000c00647d12 */ /* 0x000e220008201800 */
[----:B------:R-:W-:Y:S02]  /*2920*/  ISETP.LT.AND P0, PT, RZ, UR12, PT ;  /* 0x0000000cff007c0c */ /* 0x000fe4000bf01270 */
[----:B------:R-:W-:-:S05]  /*2930*/  ISETP.LT.AND P1, PT, RZ, UR14, PT ;  /* 0x0000000eff007c0c */ /* 0x000fca000bf21270 */
[----:B------:R-:W1:Y:S01]  /*2940*/  I2F.F64.U32 R102, UR13 ;  /* 0x0000000d00667d12 */ /* 0x000e620008201800 */
[----:B0-----:R-:W-:-:S08]  /*2950*/  DMUL R100, R6, R100 ;  /* 0x0000006406647228 */ /* 0x001fd00000000000 */
[----:B------:R-:W-:Y:S02]  /*2960*/  DFMA R100, R100, R96, RZ ;  /* 0x000000606464722b */ /* 0x000fe400000000ff */
[----:B-1----:R-:W-:-:S08]  /*2970*/  DMUL R102, R4, R102 ;  /* 0x0000006604667228 */ /* 0x002fd00000000000 */
[----:B------:R-:W-:Y:S02]  /*2980*/  FSEL R100, R100, RZ, P0 ;  /* 0x000000ff64647208 */ /* 0x000fe40000000000 */
[----:B------:R-:W-:Y:S02]  /*2990*/  FSEL R101, R101, RZ, P0 ;  /* 0x000000ff65657208 */ /* 0x000fe40000000000 */
[----:B------:R-:W-:-:S04]  /*29a0*/  ISETP.LT.AND P0, PT, RZ, UR13, PT ;  /* 0x0000000dff007c0c */ /* 0x000fc8000bf01270 */
[----:B------:R-:W-:-:S10]  /*29b0*/  DFMA R102, R102, R92, R100 ;  /* 0x0000005c6666722b */ /* 0x000fd40000000064 */
[----:B------:R-:W-:Y:S02]  /*29c0*/  FSEL R106, R102, R100, P0 ;  /* 0x00000064666a7208 */ /* 0x000fe40000000000 */
[----:B------:R-:W-:Y:S02]  /*29d0*/  FSEL R107, R103, R101, P0 ;  /* 0x00000065676b7208 */ /* 0x000fe40000000000 */
[----:B------:R-:W-:-:S04]  /*29e0*/  @!P1 CS2R R102, SRZ ;  /* 0x0000000000669805 */ /* 0x000fc8000001ff00 */
[----:B------:R-:W-:Y:S01]  /*29f0*/  @!P1 DMUL R100, R94, R106 ;  /* 0x0000006a5e649228 */ /* 0x000fe20000000000 */
[----:B------:R-:W-:Y:S10]  /*2a00*/  @!P1 BRA `(.L_x_54) ;  /* 0x0000000000f49947 */ /* 0x000ff40003800000 */
        /* <DEDUP_REMOVED lines=13> */
.L_x_56:
        /* <DEDUP_REMOVED lines=8> */
[----:B------:R-:W-:-:S09]  /*2b60*/  UISETP.NE.AND UP1, UPT, UR14, 0x6, UPT ;  /* 0x000000060e00788c */ /* 0x000fd2000bf25270 */
[----:B------:R-:W-:Y:S05]  /*2b70*/  BRA.U UP1, `(.L_x_58) ;  /* 0x00000001015c7547 */ /* 0x000fea000b800000 */
[----:B------:R-:W-:Y:S01]  /*2b80*/  DMUL R100, R46, R44 ;  /* 0x0000002c2e647228 */ /* 0x000fe20000000000 */
[----:B------:R-:W-:Y:S10]  /*2b90*/  BRA `(.L_x_57) ;  /* 0x00000000006c7947 */ /* 0x000ff40003800000 */
.L_x_55:
[----:B------:R-:W-:-:S09]  /*2ba0*/  UISETP.GT.AND UP1, UPT, UR14, 0x8, UPT ;  /* 0x000000080e00788c */ /* 0x000fd2000bf24270 */
[----:B------:R-:W-:Y:S05]  /*2bb0*/  BRA.U UP1, `(.L_x_59) ;  /* 0x0000000101207547 */ /* 0x000fea000b800000 */
[----:B------:R-:W-:Y:S01]  /*2bc0*/  UISETP.NE.AND UP1, UPT, UR14, 0x7, UPT ;  /* 0x000000070e00788c */ /* 0x000fe2000bf25270 */
[----:B------:R-:W-:Y:S01]  /*2bd0*/  MOV R100, R40 ;  /* 0x0000002800647202 */ /* 0x000fe20000000f00 */
[----:B------:R-:W-:-:S07]  /*2be0*/  IMAD.MOV.U32 R101, RZ, RZ, R41 ;  /* 0x000000ffff657224 */ /* 0x000fce00078e0029 */
[----:B------:R-:W-:Y:S05]  /*2bf0*/  BRA.U !UP1, `(.L_x_57) ;  /* 0x0000000109547547 */ /* 0x000fea000b800000 */
[----:B------:R-:W-:-:S09]  /*2c00*/  UISETP.NE.AND UP1, UPT, UR14, 0x8, UPT ;  /* 0x000000080e00788c */ /* 0x000fd2000bf25270 */
[----:B------:R-:W-:Y:S05]  /*2c10*/  BRA.U UP1, `(.L_x_58) ;  /* 0x0000000101347547 */ /* 0x000fea000b800000 */
[----:B------:R-:W-:Y:S01]  /*2c20*/  DMUL R100, R44, R42 ;  /* 0x0000002a2c647228 */ /* 0x000fe20000000000 */
[----:B------:R-:W-:Y:S10]  /*2c30*/  BRA `(.L_x_57) ;  /* 0x0000000000447947 */ /* 0x000ff40003800000 */
.L_x_59:
[----:B------:R-:W-:Y:S01]  /*2c40*/  IMAD.MOV.U32 R100, RZ, RZ, -0x9 ;  /* 0xfffffff7ff647424 */ /* 0x000fe200078e00ff */
[----:B------:R-:W-:-:S04]  /*2c50*/  MOV R101, UR14 ;  /* 0x0000000e00657c02 */ /* 0x000fc80008000f00 */
[----:B------:R-:W-:-:S05]  /*2c60*/  VIADDMNMX.U32 R100, R100, R101, 0x3, PT ;  /* 0x0000000364647446 */ /* 0x000fca0003800065 */
[----:B------:R-:W-:-:S04]  /*2c70*/  IMAD.SHL.U32 R102, R100, 0x4, RZ ;  /* 0x0000000464667824 */ /* 0x000fc800078e00ff */
[----:B------:R-:W0:Y:S02]  /*2c80*/  LDC R100, c[0x2][R102] ;  /* 0x0080000066647b82 */ /* 0x000e240000000800 */
[----:B0-----:R-:W-:-:S04]  /*2c90*/  SHF.R.S32.HI R101, RZ, 0x1f, R100 ;  /* 0x0000001fff657819 */ /* 0x001fc80000011464 */
.L_x_78:
[----:B------:R-:W-:Y:S05]  /*2ca0*/  BRX R100 -0x2cb0                                                         (*"BRANCH_TARGETS .L_x_79,.L_x_80,.L_x_81"*) ;  /* 0xffffffd064d47949 */ /* 0x000fea000383ffff */
.L_x_80:
[----:B------:R-:W-:Y:S01]  /*2cb0*/  UISETP.NE.AND UP1, UPT, UR14, 0xa, UPT ;  /* 0x0000000a0e00788c */ /* 0x000fe2000bf25270 */
[----:B------:R-:W-:Y:S01]  /*2cc0*/  IMAD.MOV.U32 R100, RZ, RZ, R38 ;  /* 0x000000ffff647224 */ /* 0x000fe200078e0026 */
[----:B------:R-:W-:-:S07]  /*2cd0*/  MOV R101, R39 ;  /* 0x0000002700657202 */ /* 0x000fce0000000f00 */
[----:B------:R-:W-:Y:S05]  /*2ce0*/  BRA.U !UP1, `(.L_x_57) ;  /* 0x0000000109187547 */ /* 0x000fea000b800000 */
.L_x_58:
[----:B------:R-:W-:Y:S02]  /*2cf0*/  IMAD.MOV.U32 R100, RZ, RZ, R12 ;  /* 0x000000ffff647224 */ /* 0x000fe400078e000c */
[----:B------:R-:W-:Y:S01]  /*2d00*/  IMAD.MOV.U32 R101, RZ, RZ, R13 ;  /* 0x000000ffff657224 */ /* 0x000fe200078e000d */
[----:B------:R-:W-:Y:S06]  /*2d10*/  BRA `(.L_x_57) ;  /* 0x00000000000c7947 */ /* 0x000fec0003800000 */
.L_x_79:
[----:B------:R-:W-:Y:S01]  /*2d20*/  DMUL R100, R42, R42 ;  /* 0x0000002a2a647228 */ /* 0x000fe20000000000 */
[----:B------:R-:W-:Y:S10]  /*2d30*/  BRA `(.L_x_57) ;  /* 0x0000000000047947 */ /* 0x000ff40003800000 */
.L_x_81:
[----:B------:R-:W-:-:S11]  /*2d40*/  DMUL R100, R42, R40 ;  /* 0x000000282a647228 */ /* 0x000fd60000000000 */
.L_x_57:
[----:B------:R-:W0:Y:S01]  /*2d50*/  I2F.F64.U32 R102, UR14 ;  /* 0x0000000e00667d12 */ /* 0x000e220008201800 */
[----:B------:R-:W-:-:S08]  /*2d60*/  DMUL R98, R96, R98 ;  /* 0x0000006260627228 */ /* 0x000fd00000000000 */
[----:B------:R-:W-:Y:S02]  /*2d70*/  DFMA R98, R54, R92, R98 ;  /* 0x0000005c3662722b */ /* 0x000fe40000000062 */
[----:B------:R-:W-:Y:S02]  /*2d80*/  DMUL R54, R100, R12 ;  /* 0x0000000c64367228 */ /* 0x000fe40000000000 */
[C---:B0-----:R-:W-:Y:S02]  /*2d90*/  DMUL R102, R94.reuse, R102 ;  /* 0x000000665e667228 */ /* 0x041fe40000000000 */
[----:B------:R-:W-:-:S06]  /*2da0*/  DMUL R94, R94, R106 ;  /* 0x0000006a5e5e7228 */ /* 0x000fcc0000000000 */
[----:B------:R-:W-:Y:S02]  /*2db0*/  DMUL R102, R102, R100 ;  /* 0x0000006466667228 */ /* 0x000fe40000000000 */
[----:B------:R-:W-:-:S06]  /*2dc0*/  DMUL R100, R94, R54 ;  /* 0x000000365e647228 */ /* 0x000fcc0000000000 */
[----:B------:R-:W-:-:S11]  /*2dd0*/  DMUL R102, R102, R98 ;  /* 0x0000006266667228 */ /* 0x000fd60000000000 */
.L_x_54:
[----:B------:R-:W2:Y:S01]  /*2de0*/  LDG.E.64 R92, desc[UR18][R24.64] ;  /* 0x00000012185c7981 */ /* 0x000ea2000c1e1b00 */
[----:B------:R-:W-:-:S08]  /*2df0*/  DMUL R54, R102, R10 ;  /* 0x0000000a66367228 */ /* 0x000fd00000000000 */
[----:B------:R-:W-:-:S08]  /*2e00*/  DFMA R54, R100, R48, R54 ;  /* 0x000000306436722b */ /* 0x000fd00000000036 */
[----:B--2---:R-:W-:-:S07]  /*2e10*/  DADD R92, R54, R92 ;  /* 0x00000000365c7229 */ /* 0x004fce000000005c */
[----:B------:R0:W-:Y:S04]  /*2e20*/  STG.E.64 desc[UR18][R24.64], R92 ;  /* 0x0000005c18007986 */ /* 0x0001e8000c101b12 */
        /* <DEDUP_REMOVED lines=10> */
.L_x_33:
[----:B------:R-:W-:Y:S02]  /*2ed0*/  UIADD3 UR4, UP1, UPT, UR4, 0x4, URZ ;  /* 0x0000000404047890 */ /* 0x000fe4000ff3e0ff */
[----:B------:R-:W-:Y:S02]  /*2ee0*/  UIADD3 UR6, UP2, UPT, UR6, 0x4, URZ ;  /* 0x0000000406067890 */ /* 0x000fe4000ff5e0ff */
[----:B------:R-:W-:Y:S02]  /*2ef0*/  UIADD3 UR8, UP3, UPT, UR8, 0x4, URZ ;  /* 0x0000000408087890 */ /* 0x000fe4000ff7e0ff */
[----:B------:R-:W-:Y:S02]  /*2f00*/  UIADD3 UR10, UP4, UPT, UR10, 0x8, URZ ;  /* 0x000000080a0a7890 */ /* 0x000fe4000ff9e0ff */
[----:B------:R-:W-:Y:S02]  /*2f10*/  UIADD3.X UR5, UPT, UPT, URZ, UR5, URZ, UP1, !UPT ;  /* 0x00000005ff057290 */ /* 0x000fe40008ffe4ff */
[----:B------:R-:W-:-:S02]  /*2f20*/  UIADD3.X UR7, UPT, UPT, URZ, UR7, URZ, UP2, !UPT ;  /* 0x00000007ff077290 */ /* 0x000fc400097fe4ff */
[----:B------:R-:W-:Y:S02]  /*2f30*/  UIADD3.X UR9, UPT, UPT, URZ, UR9, URZ, UP3, !UPT ;  /* 0x00000009ff097290 */ /* 0x000fe40009ffe4ff */
[----:B------:R-:W-:Y:S01]  /*2f40*/  UIADD3.X UR11, UPT, UPT, URZ, UR11, URZ, UP4, !UPT ;  /* 0x0000000bff0b7290 */ /* 0x000fe2000a7fe4ff */
[----:B------:R-:W-:Y:S11]  /*2f50*/  BRA.U UP0, `(.L_x_60) ;  /* 0xffffffe900847547 */ /* 0x000ff6000b83ffff */
[----:B------:R-:W1:Y:S01]  /*2f60*/  LDCU UR4, c[0x0][0x394] ;  /* 0x00007280ff0477ac */ /* 0x000e620008000800 */
[----:B------:R-:W-:-:S04]  /*2f70*/  IADD3 R104, PT, PT, R104, 0x1, RZ ;  /* 0x0000000168687810 */ /* 0x000fc80007ffe0ff */
[----:B-1----:R-:W-:-:S13]  /*2f80*/  ISETP.NE.AND P0, PT, R104, UR4, PT ;  /* 0x0000000468007c0c */ /* 0x002fda000bf05270 */
[----:B------:R-:W-:Y:S05]  /*2f90*/  @P0 BRA `(.L_x_61) ;  /* 0xffffffdc00740947 */ /* 0x000fea000383ffff */
[----:B0-----:R-:W2:Y:S01]  /*2fa0*/  LDG.E.64 R22, desc[UR18][R22.64] ;  /* 0x0000001216167981 */ /* 0x001ea2000c1e1b00 */
[----:B------:R-:W0:Y:S01]  /*2fb0*/  LDC R8, c[0x0][0x388] ;  /* 0x0000e200ff087b82 */ /* 0x000e220000000800 */
[----:B------:R-:W0:Y:S02]  /*2fc0*/  LDCU UR5, c[0x0][0x390] ;  /* 0x00007200ff0577ac */ /* 0x000e240008000800 */
[----:B------:R-:W3:Y:S01]  /*2fd0*/  LDG.E.64 R24, desc[UR18][R24.64] ;  /* 0x0000001218187981 */ /* 0x000ee2000c1e1b00 */
[----:B------:R-:W1:Y:S04]  /*2fe0*/  LDCU UR4, c[0x0][0x364] ;  /* 0x00006c80ff0477ac */ /* 0x000e680008000800 */
[----:B------:R-:W1:Y:S01]  /*2ff0*/  LDC R9, c[0x0][0x374] ;  /* 0x0000dd00ff097b82 */ /* 0x000e620000000800 */
[----:B0-----:R-:W-:-:S04]  /*3000*/  IMAD R11, R8, UR5, RZ ;  /* 0x00000005080b7c24 */ /* 0x001fc8000f8e02ff */
[----:B------:R-:W-:-:S04]  /*3010*/  IMAD.WIDE R20, R11, 0x8, R20 ;  /* 0x000000080b147825 */ /* 0x000fc800078e0214 */
[----:B-1----:R-:W-:-:S05]  /*3020*/  IMAD R0, R9, UR4, R0 ;  /* 0x0000000409007c24 */ /* 0x002fca000f8e0200 */
[----:B------:R-:W-:Y:S01]  /*3030*/  ISETP.GE.AND P0, PT, R0, UR5, PT ;  /* 0x0000000500007c0c */ /* 0x000fe2000bf06270 */
[----:B--2---:R-:W-:-:S08]  /*3040*/  DMUL R2, R22, R22 ;  /* 0x0000001616027228 */ /* 0x004fd00000000000 */
[----:B---3--:R-:W-:-:S08]  /*3050*/  DFMA R2, R24, R24, R2 ;  /* 0x000000181802722b */ /* 0x008fd00000000002 */
[----:B------:R-:W-:-:S08]  /*3060*/  DFMA R2, R54, R54, R2 ;  /* 0x000000363602722b */ /* 0x000fd00000000002 */
[----:B------:R-:W-:-:S07]  /*3070*/  DMUL R2, R2, -0.5 ;  /* 0xbfe0000002027828 */ /* 0x000fce0000000000 */
[----:B------:R1:W-:Y:S01]  /*3080*/  STG.E.64 desc[UR18][R20.64], R2 ;  /* 0x0000000214007986 */ /* 0x0003e2000c101b12 */
[----:B------:R-:W-:Y:S05]  /*3090*/  @!P0 BRA `(.L_x_62) ;  /* 0xffffffd4005c8947 */ /* 0x000fea000383ffff */
.L_x_11:
[----:B------:R-:W-:Y:S05]  /*30a0*/  BSYNC.RECONVERGENT B0 ;  /* 0x0000000000007941 */ /* 0x000fea0003800200 */
.L_x_10:
[----:B------:R-:W0:Y:S01]  /*30b0*/  LDCU UR4, c[0x0][0x360] ;  /* 0x00006c00ff0477ac */ /* 0x000e220008000800 */
[----:B------:R-:W0:Y:S01]  /*30c0*/  LDC R0, c[0x0][0x370] ;  /* 0x0000dc00ff007b82 */ /* 0x000e220000000800 */
[----:B------:R-:W2:Y:S01]  /*30d0*/  LDCU UR5, c[0x0][0x384] ;  /* 0x00007080ff0577ac */ /* 0x000ea20008000800 */
[----:B0-----:R-:W-:-:S05]  /*30e0*/  IMAD R35, R0, UR4, R35 ;  /* 0x0000000400237c24 */ /* 0x001fca000f8e0223 */
[----:B--2---:R-:W-:-:S13]  /*30f0*/  ISETP.GE.AND P0, PT, R35, UR5, PT ;  /* 0x0000000523007c0c */ /* 0x004fda000bf06270 */
[----:B------:R-:W-:Y:S05]  /*3100*/  @!P0 BRA `(.L_x_63) ;  /* 0xffffffd4000c8947 */ /* 0x000fea000383ffff */
[----:B------:R-:W-:Y:S05]  /*3110*/  EXIT ;  /* 0x000000000000794d */ /* 0x000fea0003800000 */
        .weak           $__internal_0_$__cuda_sm20_dblrcp_rn_slowpath_v3
        .type           $__internal_0_$__cuda_sm20_dblrcp_rn_slowpath_v3,@function
        .size           $__internal_0_$__cuda_sm20_dblrcp_rn_slowpath_v3,($__internal_1_$__cuda_sm20_div_rn_f64_full - $__internal_0_$__cuda_sm20_dblrcp_rn_slowpath_v3)
$__internal_0_$__cuda_sm20_dblrcp_rn_slowpath_v3:
[----:B------:R-:W-:Y:S01]  /*3120*/  DSETP.GTU.AND P0, PT, |R68|, +INF , PT ;  /* 0x7ff000004400742a */ /* 0x000fe20003f0c200 */
[----:B------:R-:W-:-:S13]  /*3130*/  BSSY.RECONVERGENT B3, `(.L_x_64) ;  /* 0x0000024000037945 */ /* 0x000fda0003800200 */
[----:B------:R-:W-:Y:S05]  /*3140*/  @P0 BRA `(.L_x_65) ;  /* 0x0000000000800947 */ /* 0x000fea0003800000 */
[----:B------:R-:W-:-:S05]  /*3150*/  LOP3.LUT R50, R69, 0x7fffffff, RZ, 0xc0, !PT ;  /* 0x7fffffff45327812 */ /* 0x000fca00078ec0ff */
[----:B------:R-:W-:-:S05]  /*3160*/  VIADD R2, R50, 0xffffffff ;  /* 0xffffffff32027836 */ /* 0x000fca0000000000 */
[----:B------:R-:W-:-:S13]  /*3170*/  ISETP.GE.U32.AND P0, PT, R2, 0x7fefffff, PT ;  /* 0x7fefffff0200780c */ /* 0x000fda0003f06070 */
[----:B------:R-:W-:Y:S01]  /*3180*/  @P0 LOP3.LUT R3, R69, 0x7ff00000, RZ, 0x3c, !PT ;  /* 0x7ff0000045030812 */ /* 0x000fe200078e3cff */
[----:B------:R-:W-:Y:S01]  /*3190*/  @P0 IMAD.MOV.U32 R2, RZ, RZ, RZ ;  /* 0x000000ffff020224 */ /* 0x000fe200078e00ff */
[----:B------:R-:W-:Y:S06]  /*31a0*/  @P0 BRA `(.L_x_66) ;  /* 0x0000000000700947 */ /* 0x000fec0003800000 */
[----:B------:R-:W-:-:S13]  /*31b0*/  ISETP.GE.U32.AND P0, PT, R50, 0x1000001, PT ;  /* 0x010000013200780c */ /* 0x000fda0003f06070 */
[----:B------:R-:W-:Y:S05]  /*31c0*/  @!P0 BRA `(.L_x_67) ;  /* 0x0000000000388947 */ /* 0x000fea0003800000 */
[----:B------:R-:W-:Y:S01]  /*31d0*/  IADD3 R3, PT, PT, R69, -0x3fe00000, RZ ;  /* 0xc020000045037810 */ /* 0x000fe20007ffe0ff */
[----:B------:R-:W-:Y:S02]  /*31e0*/  IMAD.MOV.U32 R2, RZ, RZ, R68 ;  /* 0x000000ffff027224 */ /* 0x000fe400078e0044 */
[----:B------:R-:W-:Y:S01]  /*31f0*/  IMAD.MOV.U32 R50, RZ, RZ, R53 ;  /* 0x000000ffff327224 */ /* 0x000fe200078e0035 */
[----:B------:R-:W0:Y:S05]  /*3200*/  MUFU.RCP64H R51, R3 ;  /* 0x0000000300337308 */ /* 0x000e2a0000001800 */
[----:B0-----:R-:W-:-:S08]  /*3210*/  DFMA R52, -R2, R50, 1 ;  /* 0x3ff000000234742b */ /* 0x001fd00000000132 */
[----:B------:R-:W-:-:S08]  /*3220*/  DFMA R52, R52, R52, R52 ;  /* 0x000000343434722b */ /* 0x000fd00000000034 */
[----:B------:R-:W-:-:S08]  /*3230*/  DFMA R52, R50, R52, R50 ;  /* 0x000000343234722b */ /* 0x000fd00000000032 */
[----:B------:R-:W-:-:S08]  /*3240*/  DFMA R50, -R2, R52, 1 ;  /* 0x3ff000000232742b */ /* 0x000fd00000000134 */
[----:B------:R-:W-:-:S08]  /*3250*/  DFMA R50, R52, R50, R52 ;  /* 0x000000323432722b */ /* 0x000fd00000000034 */
[----:B------:R-:W-:-:S08]  /*3260*/  DMUL R50, R50, 2.2250738585072013831e-308 ;  /* 0x0010000032327828 */ /* 0x000fd00000000000 */
[----:B------:R-:W-:-:S08]  /*3270*/  DFMA R52, -R68, R50, 1 ;  /* 0x3ff000004434742b */ /* 0x000fd00000000132 */
[----:B------:R-:W-:-:S08]  /*3280*/  DFMA R52, R52, R52, R52 ;  /* 0x000000343434722b */ /* 0x000fd00000000034 */
[----:B------:R-:W-:Y:S01]  /*3290*/  DFMA R2, R50, R52, R50 ;  /* 0x000000343202722b */ /* 0x000fe20000000032 */
[----:B------:R-:W-:Y:S10]  /*32a0*/  BRA `(.L_x_66) ;  /* 0x0000000000307947 */ /* 0x000ff40003800000 */
.L_x_67:
[----:B------:R-:W-:Y:S01]  /*32b0*/  DMUL R50, R68, 8.11296384146066816958e+31 ;  /* 0x4690000044327828 */ /* 0x000fe20000000000 */
[----:B------:R-:W-:-:S05]  /*32c0*/  MOV R2, R53 ;  /* 0x0000003500027202 */ /* 0x000fca0000000f00 */
[----:B------:R-:W0:Y:S02]  /*32d0*/  MUFU.RCP64H R3, R51 ;  /* 0x0000003300037308 */ /* 0x000e240000001800 */
[----:B0-----:R-:W-:-:S08]  /*32e0*/  DFMA R52, -R50, R2, 1 ;  /* 0x3ff000003234742b */ /* 0x001fd00000000102 */
[----:B------:R-:W-:-:S08]  /*32f0*/  DFMA R52, R52, R52, R52 ;  /* 0x000000343434722b */ /* 0x000fd00000000034 */
[----:B------:R-:W-:-:S08]  /*3300*/  DFMA R52, R2, R52, R2 ;  /* 0x000000340234722b */ /* 0x000fd00000000002 */
[----:B------:R-:W-:-:S08]  /*3310*/  DFMA R2, -R50, R52, 1 ;  /* 0x3ff000003202742b */ /* 0x000fd00000000134 */
[----:B------:R-:W-:-:S08]  /*3320*/  DFMA R2, R52, R2, R52 ;  /* 0x000000023402722b */ /* 0x000fd00000000034 */
[----:B------:R-:W-:Y:S01]  /*3330*/  DMUL R2, R2, 8.11296384146066816958e+31 ;  /* 0x4690000002027828 */ /* 0x000fe20000000000 */
[----:B------:R-:W-:Y:S10]  /*3340*/  BRA `(.L_x_66) ;  /* 0x0000000000087947 */ /* 0x000ff40003800000 */
.L_x_65:
[----:B------:R-:W-:Y:S01]  /*3350*/  LOP3.LUT R3, R69, 0x80000, RZ, 0xfc, !PT ;  /* 0x0008000045037812 */ /* 0x000fe200078efcff */
[----:B------:R-:W-:-:S07]  /*3360*/  IMAD.MOV.U32 R2, RZ, RZ, R68 ;  /* 0x000000ffff027224 */ /* 0x000fce00078e0044 */
.L_x_66:
[----:B------:R-:W-:Y:S05]  /*3370*/  BSYNC.RECONVERGENT B3 ;  /* 0x0000000000037941 */ /* 0x000fea0003800200 */
.L_x_64:
[----:B------:R-:W-:Y:S01]  /*3380*/  IMAD.MOV.U32 R50, RZ, RZ, R2 ;  /* 0x000000ffff327224 */ /* 0x000fe200078e0002 */
[----:B------:R-:W-:Y:S01]  /*3390*/  MOV R51, R3 ;  /* 0x0000000300337202 */ /* 0x000fe20000000f00 */
[----:B------:R-:W-:Y:S02]  /*33a0*/  IMAD.MOV.U32 R2, RZ, RZ, R70 ;  /* 0x000000ffff027224 */ /* 0x000fe400078e0046 */
[----:B------:R-:W-:-:S04]  /*33b0*/  IMAD.MOV.U32 R3, RZ, RZ, 0x0 ;  /* 0x00000000ff037424 */ /* 0x000fc800078e00ff */
[----:B------:R-:W-:Y:S05]  /*33c0*/  RET.REL.NODEC R2 `(_Z16tc_int_bh_kerneliiiiiiiPdS_S_S_PiS0_S0_S_) ;  /* 0xffffffcc020c7950 */ /* 0x000fea0003c3ffff */
        .weak           $__internal_1_$__cuda_sm20_div_rn_f64_full
        .type           $__internal_1_$__cuda_sm20_div_rn_f64_full,@function
        .size           $__internal_1_$__cuda_sm20_div_rn_f64_full,($__internal_2_$__cuda_sm20_dsqrt_rn_f64_mediumpath_v1 - $__internal_1_$__cuda_sm20_div_rn_f64_full)
$__internal_1_$__cuda_sm20_div_rn_f64_full:
[C---:B------:R-:W-:Y:S01]  /*33d0*/  FSETP.GEU.AND P0, PT, |R3|.reuse, 1.469367938527859385e-39, PT ;  /* 0x001000000300780b */ /* 0x040fe20003f0e200 */
[----:B------:R-:W-:Y:S01]  /*33e0*/  IMAD.MOV.U32 R74, RZ, RZ, 0x1 ;  /* 0x00000001ff4a7424 */ /* 0x000fe200078e00ff */
[----:B------:R-:W-:Y:S01]  /*33f0*/  LOP3.LUT R68, R3, 0x800fffff, RZ, 0xc0, !PT ;  /* 0x800fffff03447812 */ /* 0x000fe200078ec0ff */
[----:B------:R-:W-:Y:S01]  /*3400*/  BSSY.RECONVERGENT B3, `(.L_x_68) ;  /* 0x0000055000037945 */ /* 0x000fe20003800200 */
[C---:B------:R-:W-:Y:S02]  /*3410*/  FSETP.GEU.AND P2, PT, |R73|.reuse, 1.469367938527859385e-39, PT ;  /* 0x001000004900780b */ /* 0x040fe40003f4e200 */
[----:B------:R-:W-:Y:S02]  /*3420*/  LOP3.LUT R69, R68, 0x3ff00000, RZ, 0xfc, !PT ;  /* 0x3ff0000044457812 */ /* 0x000fe400078efcff */
[----:B------:R-:W-:Y:S02]  /*3430*/  MOV R68, R2 ;  /* 0x0000000200447202 */ /* 0x000fe40000000f00 */
[----:B------:R-:W-:-:S02]  /*3440*/  LOP3.LUT R85, R73, 0x7ff00000, RZ, 0xc0, !PT ;  /* 0x7ff0000049557812 */ /* 0x000fc400078ec0ff */
[----:B------:R-:W-:Y:S01]  /*3450*/  LOP3.LUT R84, R3, 0x7ff00000, RZ, 0xc0, !PT ;  /* 0x7ff0000003547812 */ /* 0x000fe200078ec0ff */
[----:B------:R-:W-:Y:S01]  /*3460*/  @!P0 DMUL R68, R2, 8.98846567431157953865e+307 ;  /* 0x7fe0000002448828 */ /* 0x000fe20000000000 */
[----:B------:R-:W-:Y:S01]  /*3470*/  MOV R83, 0x1ca00000 ;  /* 0x1ca0000000537802 */ /* 0x000fe20000000f00 */
[----:B------:R-:W-:Y:S01]  /*3480*/  IMAD.MOV.U32 R82, RZ, RZ, R85 ;  /* 0x000000ffff527224 */ /* 0x000fe200078e0055 */
[----:B------:R-:W-:Y:S02]  /*3490*/  ISETP.GE.U32.AND P1, PT, R85, R84, PT ;  /* 0x000000545500720c */ /* 0x000fe40003f26070 */
[----:B------:R-:W-:Y:S01]  /*34a0*/  @!P2 LOP3.LUT R71, R3, 0x7ff00000, RZ, 0xc0, !PT ;  /* 0x7ff000000347a812 */ /* 0x000fe200078ec0ff */
[----:B------:R-:W0:Y:S03]  /*34b0*/  MUFU.RCP64H R75, R69 ;  /* 0x00000045004b7308 */ /* 0x000e260000001800 */
[----:B------:R-:W-:-:S04]  /*34c0*/  @!P2 ISETP.GE.U32.AND P3, PT, R85, R71, PT ;  /* 0x000000475500a20c */ /* 0x000fc80003f66070 */
[----:B------:R-:W-:-:S04]  /*34d0*/  @!P2 SEL R71, R83, 0x63400000, !P3 ;  /* 0x634000005347a807 */ /* 0x000fc80005800000 */
[----:B------:R-:W-:Y:S01]  /*34e0*/  @!P2 LOP3.LUT R71, R71, 0x80000000, R73, 0xf8, !PT ;  /* 0x800000004747a812 */ /* 0x000fe200078ef849 */
[----:B0-----:R-:W-:-:S08]  /*34f0*/  DFMA R76, R74, -R68, 1 ;  /* 0x3ff000004a4c742b */ /* 0x001fd00000000844 */
[----:B------:R-:W-:-:S08]  /*3500*/  DFMA R76, R76, R76, R76 ;  /* 0x0000004c4c4c722b */ /* 0x000fd0000000004c */
[----:B------:R-:W-:Y:S01]  /*3510*/  DFMA R78, R74, R76, R74 ;  /* 0x0000004c4a4e722b */ /* 0x000fe2000000004a */
[----:B------:R-:W-:Y:S01]  /*3520*/  SEL R75, R83, 0x63400000, !P1 ;  /* 0x63400000534b7807 */ /* 0x000fe20004800000 */
[----:B------:R-:W-:Y:S01]  /*3530*/  IMAD.MOV.U32 R74, RZ, RZ, R72 ;  /* 0x000000ffff4a7224 */ /* 0x000fe200078e0048 */
[----:B------:R-:W-:Y:S02]  /*3540*/  @!P2 LOP3.LUT R77, R71, 0x100000, RZ, 0xfc, !PT ;  /* 0x00100000474da812 */ /* 0x000fe400078efcff */
[----:B------:R-:W-:Y:S02]  /*3550*/  LOP3.LUT R75, R75, 0x800fffff, R73, 0xf8, !PT ;  /* 0x800fffff4b4b7812 */ /* 0x000fe400078ef849 */
[----:B------:R-:W-:Y:S01]  /*3560*/  @!P2 MOV R76, RZ ;  /* 0x000000ff004ca202 */ /* 0x000fe20000000f00 */
[----:B------:R-:W-:Y:S01]  /*3570*/  DFMA R80, R78, -R68, 1 ;  /* 0x3ff000004e50742b */ /* 0x000fe20000000844 */
[----:B------:R-:W-:Y:S02]  /*3580*/  MOV R71, R84 ;  /* 0x0000005400477202 */ /* 0x000fe40000000f00 */
[----:B------:R-:W-:-:S02]  /*3590*/  @!P0 LOP3.LUT R71, R69, 0x7ff00000, RZ, 0xc0, !PT ;  /* 0x7ff0000045478812 */ /* 0x000fc400078ec0ff */
[----:B------:R-:W-:Y:S02]  /*35a0*/  @!P2 DFMA R74, R74, 2, -R76 ;  /* 0x400000004a4aa82b */ /* 0x000fe4000000084c */
[----:B------:R-:W-:Y:S01]  /*35b0*/  IADD3 R86, PT, PT, R71, -0x1, RZ ;  /* 0xffffffff47567810 */ /* 0x000fe20007ffe0ff */
[----:B------:R-:W-:-:S07]  /*35c0*/  DFMA R80, R78, R80, R78 ;  /* 0x000000504e50722b */ /* 0x000fce000000004e */
[----:B------:R-:W-:Y:S01]  /*35d0*/  @!P2 LOP3.LUT R82, R75, 0x7ff00000, RZ, 0xc0, !PT ;  /* 0x7ff000004b52a812 */ /* 0x000fe200078ec0ff */
[----:B------:R-:W-:-:S04]  /*35e0*/  DMUL R76, R80, R74 ;  /* 0x0000004a504c7228 */ /* 0x000fc80000000000 */
[----:B------:R-:W-:-:S04]  /*35f0*/  VIADD R84, R82, 0xffffffff ;  /* 0xffffffff52547836 */ /* 0x000fc80000000000 */
[----:B------:R-:W-:Y:S01]  /*3600*/  DFMA R78, R76, -R68, R74 ;  /* 0x800000444c4e722b */ /* 0x000fe2000000004a */
[----:B------:R-:W-:-:S04]  /*3610*/  ISETP.GT.U32.AND P0, PT, R84, 0x7feffffe, PT ;  /* 0x7feffffe5400780c */ /* 0x000fc80003f04070 */
[----:B------:R-:W-:-:S03]  /*3620*/  ISETP.GT.U32.OR P0, PT, R86, 0x7feffffe, P0 ;  /* 0x7feffffe5600780c */ /* 0x000fc60000704470 */
[----:B------:R-:W-:-:S10]  /*3630*/  DFMA R78, R80, R78, R76 ;  /* 0x0000004e504e722b */ /* 0x000fd4000000004c */
[----:B------:R-:W-:Y:S05]  /*3640*/  @P0 BRA `(.L_x_69) ;  /* 0x00000000006c0947 */ /* 0x000fea0003800000 */
[----:B------:R-:W-:-:S04]  /*3650*/  LOP3.LUT R72, R3, 0x7ff00000, RZ, 0xc0, !PT ;  /* 0x7ff0000003487812 */ /* 0x000fc800078ec0ff */
[CC--:B------:R-:W-:Y:S02]  /*3660*/  VIADDMNMX R71, R85.reuse, -R72.reuse, 0xb9600000, !PT ;  /* 0xb960000055477446 */ /* 0x0c0fe40007800948 */
[----:B------:R-:W-:Y:S01]  /*3670*/  ISETP.GE.U32.AND P0, PT, R85, R72, PT ;  /* 0x000000485500720c */ /* 0x000fe20003f06070 */
[----:B------:R-:W-:Y:S01]  /*3680*/  IMAD.MOV.U32 R72, RZ, RZ, RZ ;  /* 0x000000ffff487224 */ /* 0x000fe200078e00ff */
[----:B------:R-:W-:Y:S02]  /*3690*/  VIMNMX R71, PT, PT, R71, 0x46a00000, PT ;  /* 0x46a0000047477848 */ /* 0x000fe40003fe0100 */
[----:B------:R-:W-:-:S05]  /*36a0*/  SEL R80, R83, 0x63400000, !P0 ;  /* 0x6340000053507807 */ /* 0x000fca0004000000 */
[----:B------:R-:W-:-:S05]  /*36b0*/  IMAD.IADD R80, R71, 0x1, -R80 ;  /* 0x0000000147507824 */ /* 0x000fca00078e0a50 */
[----:B------:R-:W-:-:S06]  /*36c0*/  IADD3 R73, PT, PT, R80, 0x7fe00000, RZ ;  /* 0x7fe0000050497810 */ /* 0x000fcc0007ffe0ff */
[----:B------:R-:W-:-:S10]  /*36d0*/  DMUL R76, R78, R72 ;  /* 0x000000484e4c7228 */ /* 0x000fd40000000000 */
[----:B------:R-:W-:-:S13]  /*36e0*/  FSETP.GTU.AND P0, PT, |R77|, 1.469367938527859385e-39, PT ;  /* 0x001000004d00780b */ /* 0x000fda0003f0c200 */
[----:B------:R-:W-:Y:S05]  /*36f0*/  @P0 BRA `(.L_x_70) ;  /* 0x0000000000940947 */ /* 0x000fea0003800000 */
[----:B------:R-:W-:Y:S01]  /*3700*/  DFMA R68, R78, -R68, R74 ;  /* 0x800000444e44722b */ /* 0x000fe2000000004a */
[----:B------:R-:W-:-:S09]  /*3710*/  MOV R72, RZ ;  /* 0x000000ff00487202 */ /* 0x000fd20000000f00 */
[C---:B------:R-:W-:Y:S02]  /*3720*/  FSETP.NEU.AND P0, PT, R69.reuse, RZ, PT ;  /* 0x000000ff4500720b */ /* 0x040fe40003f0d000 */
[----:B------:R-:W-:-:S04]  /*3730*/  LOP3.LUT R71, R69, 0x80000000, R3, 0x48, !PT ;  /* 0x8000000045477812 */ /* 0x000fc800078e4803 */
[----:B------:R-:W-:-:S07]  /*3740*/  LOP3.LUT R73, R71, R73, RZ, 0xfc, !PT ;  /* 0x0000004947497212 */ /* 0x000fce00078efcff */
[----:B------:R-:W-:Y:S05]  /*3750*/  @!P0 BRA `(.L_x_70) ;  /* 0x00000000007c8947 */ /* 0x000fea0003800000 */
[----:B------:R-:W-:Y:S01]  /*3760*/  IMAD.MOV R3, RZ, RZ, -R80 ;  /* 0x000000ffff037224 */ /* 0x000fe200078e0a50 */
[----:B------:R-:W-:Y:S01]  /*3770*/  MOV R2, RZ ;  /* 0x000000ff00027202 */ /* 0x000fe20000000f00 */
[----:B------:R-:W-:-:S05]  /*3780*/  DMUL.RP R72, R78, R72 ;  /* 0x000000484e487228 */ /* 0x000fca0000008000 */
[----:B------:R-:W-:-:S05]  /*3790*/  DFMA R2, R76, -R2, R78 ;  /* 0x800000024c02722b */ /* 0x000fca000000004e */
[----:B------:R-:W-:Y:S02]  /*37a0*/  LOP3.LUT R71, R73, R71, RZ, 0x3c, !PT ;  /* 0x0000004749477212 */ /* 0x000fe400078e3cff */
[----:B------:R-:W-:-:S04]  /*37b0*/  IADD3 R2, PT, PT, -R80, -0x43300000, RZ ;  /* 0xbcd0000050027810 */ /* 0x000fc80007ffe1ff */
[----:B------:R-:W-:-:S04]  /*37c0*/  FSETP.NEU.AND P0, PT, |R3|, R2, PT ;  /* 0x000000020300720b */ /* 0x000fc80003f0d200 */
[----:B------:R-:W-:Y:S02]  /*37d0*/  FSEL R76, R72, R76, !P0 ;  /* 0x0000004c484c7208 */ /* 0x000fe40004000000 */
[----:B------:R-:W-:Y:S01]  /*37e0*/  FSEL R77, R71, R77, !P0 ;  /* 0x0000004d474d7208 */ /* 0x000fe20004000000 */
[----:B------:R-:W-:Y:S06]  /*37f0*/  BRA `(.L_x_70) ;  /* 0x0000000000547947 */ /* 0x000fec0003800000 */
.L_x_69:
[----:B------:R-:W-:-:S14]  /*3800*/  DSETP.NAN.AND P0, PT, R72, R72, PT ;  /* 0x000000484800722a */ /* 0x000fdc0003f08000 */
[----:B------:R-:W-:Y:S05]  /*3810*/  @P0 BRA `(.L_x_71) ;  /* 0x0000000000440947 */ /* 0x000fea0003800000 */
[----:B------:R-:W-:-:S14]  /*3820*/  DSETP.NAN.AND P0, PT, R2, R2, PT ;  /* 0x000000020200722a */ /* 0x000fdc0003f08000 */
[----:B------:R-:W-:Y:S05]  /*3830*/  @P0 BRA `(.L_x_72) ;  /* 0x0000000000300947 */ /* 0x000fea0003800000 */
[----:B------:R-:W-:Y:S01]  /*3840*/  ISETP.NE.AND P0, PT, R82, R71, PT ;  /* 0x000000475200720c */ /* 0x000fe20003f05270 */
[----:B------:R-:W-:Y:S01]  /*3850*/  IMAD.MOV.U32 R76, RZ, RZ, 0x0 ;  /* 0x00000000ff4c7424 */ /* 0x000fe200078e00ff */
[----:B------:R-:W-:-:S11]  /*3860*/  MOV R77, 0xfff80000 ;  /* 0xfff80000004d7802 */ /* 0x000fd60000000f00 */
[----:B------:R-:W-:Y:S05]  /*3870*/  @!P0 BRA `(.L_x_70) ;  /* 0x0000000000348947 */ /* 0x000fea0003800000 */
[----:B------:R-:W-:Y:S02]  /*3880*/  ISETP.NE.AND P0, PT, R82, 0x7ff00000, PT ;  /* 0x7ff000005200780c */ /* 0x000fe40003f05270 */
[----:B------:R-:W-:Y:S02]  /*3890*/  LOP3.LUT R77, R73, 0x80000000, R3, 0x48, !PT ;  /* 0x80000000494d7812 */ /* 0x000fe400078e4803 */
[----:B------:R-:W-:-:S13]  /*38a0*/  ISETP.EQ.OR P0, PT, R71, RZ, !P0 ;  /* 0x000000ff4700720c */ /* 0x000fda0004702670 */
[----:B------:R-:W-:Y:S01]  /*38b0*/  @P0 LOP3.LUT R2, R77, 0x7ff00000, RZ, 0xfc, !PT ;  /* 0x7ff000004d020812 */ /* 0x000fe200078efcff */
[----:B------:R-:W-:Y:S01]  /*38c0*/  @!P0 IMAD.MOV.U32 R76, RZ, RZ, RZ ;  /* 0x000000ffff4c8224 */ /* 0x000fe200078e00ff */
[----:B------:R-:W-:-:S03]  /*38d0*/  @P0 MOV R76, RZ ;  /* 0x000000ff004c0202 */ /* 0x000fc60000000f00 */
[----:B------:R-:W-:Y:S01]  /*38e0*/  @P0 IMAD.MOV.U32 R77, RZ, RZ, R2 ;  /* 0x000000ffff4d0224 */ /* 0x000fe200078e0002 */
[----:B------:R-:W-:Y:S06]  /*38f0*/  BRA `(.L_x_70) ;  /* 0x0000000000147947 */ /* 0x000fec0003800000 */
.L_x_72:
[----:B------:R-:W-:Y:S02]  /*3900*/  LOP3.LUT R77, R3, 0x80000, RZ, 0xfc, !PT ;  /* 0x00080000034d7812 */ /* 0x000fe400078efcff */
[----:B------:R-:W-:Y:S01]  /*3910*/  MOV R76, R2 ;  /* 0x00000002004c7202 */ /* 0x000fe20000000f00 */
[----:B------:R-:W-:Y:S06]  /*3920*/  BRA `(.L_x_70) ;  /* 0x0000000000087947 */ /* 0x000fec0003800000 */
.L_x_71:
[----:B------:R-:W-:Y:S01]  /*3930*/  LOP3.LUT R77, R73, 0x80000, RZ, 0xfc, !PT ;  /* 0x00080000494d7812 */ /* 0x000fe200078efcff */
[----:B------:R-:W-:-:S07]  /*3940*/  IMAD.MOV.U32 R76, RZ, RZ, R72 ;  /* 0x000000ffff4c7224 */ /* 0x000fce00078e0048 */
.L_x_70:
[----:B------:R-:W-:Y:S05]  /*3950*/  BSYNC.RECONVERGENT B3 ;  /* 0x0000000000037941 */ /* 0x000fea0003800200 */
.L_x_68:
[----:B------:R-:W-:Y:S01]  /*3960*/  HFMA2 R71, -RZ, RZ, 0, 0 ;  /* 0x00000000ff477431 */ /* 0x000fe200000001ff */
[----:B------:R-:W-:Y:S01]  /*3970*/  MOV R2, R76 ;  /* 0x0000004c00027202 */ /* 0x000fe20000000f00 */
[----:B------:R-:W-:Y:S02]  /*3980*/  IMAD.MOV.U32 R3, RZ, RZ, R77 ;  /* 0x000000ffff037224 */ /* 0x000fe400078e004d */
[----:B------:R-:W-:Y:S05]  /*3990*/  RET.REL.NODEC R70 `(_Z16tc_int_bh_kerneliiiiiiiPdS_S_S_PiS0_S0_S_) ;  /* 0xffffffc446987950 */ /* 0x000fea0003c3ffff */
        .weak           $__internal_2_$__cuda_sm20_dsqrt_rn_f64_mediumpath_v1
        .type           $__internal_2_$__cuda_sm20_dsqrt_rn_f64_mediumpath_v1,@function
        .size           $__internal_2_$__cuda_sm20_dsqrt_rn_f64_mediumpath_v1,(.L_x_85 - $__internal_2_$__cuda_sm20_dsqrt_rn_f64_mediumpath_v1)
$__internal_2_$__cuda_sm20_dsqrt_rn_f64_mediumpath_v1:
[----:B------:R-:W-:Y:S01]  /*39a0*/  ISETP.GE.U32.AND P0, PT, R2, -0x3400000, PT ;  /* 0xfcc000000200780c */ /* 0x000fe20003f06070 */
[----:B------:R-:W-:Y:S01]  /*39b0*/  BSSY.RECONVERGENT B3, `(.L_x_73) ;  /* 0x0000029000037945 */ /* 0x000fe20003800200 */
[----:B------:R-:W-:Y:S01]  /*39c0*/  IMAD.MOV.U32 R2, RZ, RZ, R70 ;  /* 0x000000ffff027224 */ /* 0x000fe200078e0046 */
[----:B------:R-:W-:Y:S01]  /*39d0*/  MOV R3, R71 ;  /* 0x0000004700037202 */ /* 0x000fe20000000f00 */
[----:B------:R-:W-:Y:S01]  /*39e0*/  IMAD.MOV.U32 R70, RZ, RZ, R72 ;  /* 0x000000ffff467224 */ /* 0x000fe200078e0048 */
[----:B------:R-:W-:Y:S01]  /*39f0*/  MOV R71, R73 ;  /* 0x0000004900477202 */ /* 0x000fe20000000f00 */
[----:B------:R-:W-:Y:S01]  /*3a00*/  IMAD.MOV.U32 R72, RZ, RZ, R74 ;  /* 0x000000ffff487224 */ /* 0x000fe200078e004a */
[----:B------:R-:W-:-:S06]  /*3a10*/  MOV R73, R75 ;  /* 0x0000004b00497202 */ /* 0x000fcc0000000f00 */
[----:B------:R-:W-:Y:S05]  /*3a20*/  @!P0 BRA `(.L_x_74) ;  /* 0x0000000000208947 */ /* 0x000fea0003800000 */
[----:B------:R-:W-:-:S10]  /*3a30*/  DFMA.RM R2, R2, R70, R72 ;  /* 0x000000460202722b */ /* 0x000fd40000004048 */
[----:B------:R-:W-:-:S05]  /*3a40*/  IADD3 R70, P0, PT, R2, 0x1, RZ ;  /* 0x0000000102467810 */ /* 0x000fca0007f1e0ff */
[----:B------:R-:W-:-:S06]  /*3a50*/  IMAD.X R71, RZ, RZ, R3, P0 ;  /* 0x000000ffff477224 */ /* 0x000fcc00000e0603 */
[----:B------:R-:W-:-:S08]  /*3a60*/  DFMA.RP R68, -R2, R70, R68 ;  /* 0x000000460244722b */ /* 0x000fd00000008144 */
[----:B------:R-:W-:-:S06]  /*3a70*/  DSETP.GT.AND P0, PT, R68, RZ, PT ;  /* 0x000000ff4400722a */ /* 0x000fcc0003f04000 */
[----:B------:R-:W-:Y:S02]  /*3a80*/  FSEL R2, R70, R2, P0 ;  /* 0x0000000246027208 */ /* 0x000fe40000000000 */
[----:B------:R-:W-:Y:S01]  /*3a90*/  FSEL R3, R71, R3, P0 ;  /* 0x0000000347037208 */ /* 0x000fe20000000000 */
[----:B------:R-:W-:Y:S06]  /*3aa0*/  BRA `(.L_x_75) ;  /* 0x0000000000647947 */ /* 0x000fec0003800000 */
.L_x_74:
[----:B------:R-:W-:-:S14]  /*3ab0*/  DSETP.NE.AND P0, PT, R68, RZ, PT ;  /* 0x000000ff4400722a */ /* 0x000fdc0003f05000 */
[----:B------:R-:W-:Y:S05]  /*3ac0*/  @!P0 BRA `(.L_x_76) ;  /* 0x0000000000588947 */ /* 0x000fea0003800000 */
[----:B------:R-:W-:-:S13]  /*3ad0*/  ISETP.GE.AND P0, PT, R69, RZ, PT ;  /* 0x000000ff4500720c */ /* 0x000fda0003f06270 */
[----:B------:R-:W-:Y:S01]  /*3ae0*/  @!P0 MOV R2, 0x0 ;  /* 0x0000000000028802 */ /* 0x000fe20000000f00 */
[----:B------:R-:W-:Y:S01]  /*3af0*/  @!P0 IMAD.MOV.U32 R3, RZ, RZ, -0x80000 ;  /* 0xfff80000ff038424 */ /* 0x000fe200078e00ff */
[----:B------:R-:W-:Y:S06]  /*3b00*/  @!P0 BRA `(.L_x_75) ;  /* 0x00000000004c8947 */ /* 0x000fec0003800000 */
[----:B------:R-:W-:-:S13]  /*3b10*/  ISETP.GT.AND P0, PT, R69, 0x7fefffff, PT ;  /* 0x7fefffff4500780c */ /* 0x000fda0003f04270 */
[----:B------:R-:W-:Y:S05]  /*3b20*/  @P0 BRA `(.L_x_76) ;  /* 0x0000000000400947 */ /* 0x000fea0003800000 */
[----:B------:R-:W-:Y:S01]  /*3b30*/  DMUL R2, R68, 8.11296384146066816958e+31 ;  /* 0x4690000044027828 */ /* 0x000fe20000000000 */
[----:B------:R-:W-:Y:S01]  /*3b40*/  IMAD.MOV.U32 R72, RZ, RZ, 0x0 ;  /* 0x00000000ff487424 */ /* 0x000fe200078e00ff */
[----:B------:R-:W-:Y:S02]  /*3b50*/  MOV R68, RZ ;  /* 0x000000ff00447202 */ /* 0x000fe40000000f00 */
[----:B------:R-:W-:Y:S02]  /*3b60*/  MOV R73, 0x3fd80000 ;  /* 0x3fd8000000497802 */ /* 0x000fe40000000f00 */
[----:B------:R-:W0:Y:S02]  /*3b70*/  MUFU.RSQ64H R69, R3 ;  /* 0x0000000300457308 */ /* 0x000e240000001c00 */
[----:B0-----:R-:W-:-:S08]  /*3b80*/  DMUL R70, R68, R68 ;  /* 0x0000004444467228 */ /* 0x001fd00000000000 */
[----:B------:R-:W-:-:S08]  /*3b90*/  DFMA R70, R2, -R70, 1 ;  /* 0x3ff000000246742b */ /* 0x000fd00000000846 */
[----:B------:R-:W-:Y:S02]  /*3ba0*/  DFMA R72, R70, R72, 0.5 ;  /* 0x3fe000004648742b */ /* 0x000fe40000000048 */
[----:B------:R-:W-:-:S08]  /*3bb0*/  DMUL R70, R68, R70 ;  /* 0x0000004644467228 */ /* 0x000fd00000000000 */
[----:B------:R-:W-:-:S08]  /*3bc0*/  DFMA R70, R72, R70, R68 ;  /* 0x000000464846722b */ /* 0x000fd00000000044 */
[----:B------:R-:W-:Y:S02]  /*3bd0*/  DMUL R68, R2, R70 ;  /* 0x0000004602447228 */ /* 0x000fe40000000000 */
[----:B------:R-:W-:-:S06]  /*3be0*/  VIADD R71, R71, 0xfff00000 ;  /* 0xfff0000047477836 */ /* 0x000fcc0000000000 */
[----:B------:R-:W-:-:S08]  /*3bf0*/  DFMA R72, R68, -R68, R2 ;  /* 0x800000444448722b */ /* 0x000fd00000000002 */
[----:B------:R-:W-:-:S10]  /*3c00*/  DFMA R2, R70, R72, R68 ;  /* 0x000000484602722b */ /* 0x000fd40000000044 */
[----:B------:R-:W-:Y:S01]  /*3c10*/  IADD3 R3, PT, PT, R3, -0x3500000, RZ ;  /* 0xfcb0000003037810 */ /* 0x000fe20007ffe0ff */
[----:B------:R-:W-:Y:S06]  /*3c20*/  BRA `(.L_x_75) ;  /* 0x0000000000047947 */ /* 0x000fec0003800000 */
.L_x_76:
[----:B------:R-:W-:-:S11]  /*3c30*/  DADD R2, R68, R68 ;  /* 0x0000000044027229 */ /* 0x000fd60000000044 */
.L_x_75:
[----:B------:R-:W-:Y:S05]  /*3c40*/  BSYNC.RECONVERGENT B3 ;  /* 0x0000000000037941 */ /* 0x000fea0003800200 */
.L_x_73:
[----:B------:R-:W-:Y:S01]  /*3c50*/  MOV R69, R3 ;  /* 0x0000000300457202 */ /* 0x000fe20000000f00 */
[----:B------:R-:W-:Y:S02]  /*3c60*/  HFMA2 R3, -RZ, RZ, 0, 0 ;  /* 0x00000000ff037431 */ /* 0x000fe400000001ff */
[----:B------:R-:W-:Y:S02]  /*3c70*/  IMAD.MOV.U32 R68, RZ, RZ, R2 ;  /* 0x000000ffff447224 */ /* 0x000fe400078e0002 */
[----:B------:R-:W-:-:S04]  /*3c80*/  IMAD.MOV.U32 R2, RZ, RZ, R76 ;  /* 0x000000ffff027224 */ /* 0x000fc800078e004c */
[----:B------:R-:W-:Y:S05]  /*3c90*/  RET.REL.NODEC R2 `(_Z16tc_int_bh_kerneliiiiiiiPdS_S_S_PiS0_S0_S_) ;  /* 0xffffffc002d87950 */ /* 0x000fea0003c3ffff */
.L_x_77:
[----:B------:R-:W-:-:S00]  /*3ca0*/  BRA `(.L_x_77) ;  /* 0xfffffffc00fc7947 */ /* 0x000fc0000383ffff */
[----:B------:R-:W-:-:S00]  /*3cb0*/  NOP ;  /* 0x0000000000007918 */ /* 0x000fc00000000000 */
        /* <DEDUP_REMOVED lines=12> */
.L_x_85:


//--------------------- .nv.shared.reserved.0     --------------------------
	.section	.nv.shared.reserved.0,"aw",@nobits
	.weak		__nv_reservedSMEM_offset_0_alias
	.size		__nv_reservedSMEM_offset_0_alias, 0, 64
	.other		__nv_reservedSMEM_offset_0_alias,@"STO_CUDA_RESERVED_SHARED STV_DEFAULT"
__nv_reservedSMEM_offset_0_alias:
	.zero		0
	.zero		64


//--------------------- .nv.constant0._Z16tc_int_bh_kerneliiiiiiiPdS_S_S_PiS0_S0_S_ --------------------------
	.section	.nv.constant0._Z16tc_int_bh_kerneliiiiiiiPdS_S_S_PiS0_S0_S_,"a",@progbits
	.sectionflags	@""
	.align	4
.nv.constant0._Z16tc_int_bh_kerneliiiiiiiPdS_S_S_PiS0_S0_S_:
	.zero		992


//--------------------- SYMBOLS --------------------------

	.type		.nv.reservedSmem.offset0,@object
	.size		.nv.reservedSmem.offset0,0x4
